// auto-generated by cutlass_sweep.gemm — config: {"arch": "sm_90", "cluster_m": 4, "cluster_n": 2, "dtype": "bf16", "dtype_b": "bf16", "layout": "nt", "stages": 0, "tile_k": 32, "tile_m": 64, "tile_n": 256}
#include "cutlass/cutlass.h"
#include "cutlass/gemm/collective/collective_builder.hpp"
#include "cutlass/gemm/device/gemm_universal_adapter.h"
#include "cutlass/gemm/kernel/gemm_universal.hpp"
#include "cutlass/epilogue/collective/collective_builder.hpp"

using ElemA = cutlass::bfloat16_t;
using ElemB = cutlass::bfloat16_t;
using ElemCD = cutlass::bfloat16_t;
using Acc  = float;
using TileShape    = cute::Shape<cute::_64, cute::_256, cute::_32>;
using ClusterShape = cute::Shape<cute::_4, cute::_2, cute::_1>;

using CollectiveEpilogue = typename cutlass::epilogue::collective::CollectiveBuilder<
    cutlass::arch::Sm90, cutlass::arch::OpClassTensorOp,
    TileShape, ClusterShape,
    cutlass::epilogue::collective::EpilogueTileAuto,
    Acc, Acc,
    ElemCD, cutlass::layout::RowMajor, 128 / cutlass::sizeof_bits<ElemCD>::value,
    ElemCD, cutlass::layout::RowMajor, 128 / cutlass::sizeof_bits<ElemCD>::value,
    cutlass::epilogue::collective::EpilogueScheduleAuto
  >::CollectiveOp;

using CollectiveMainloop = typename cutlass::gemm::collective::CollectiveBuilder<
    cutlass::arch::Sm90, cutlass::arch::OpClassTensorOp,
    ElemA, cutlass::layout::RowMajor, 128 / cutlass::sizeof_bits<ElemA>::value,
    ElemB, cutlass::layout::ColumnMajor, 128 / cutlass::sizeof_bits<ElemB>::value,
    Acc,
    TileShape, ClusterShape,
    cutlass::gemm::collective::StageCountAutoCarveout<static_cast<int>(sizeof(typename CollectiveEpilogue::SharedStorage))>,
    cutlass::gemm::collective::KernelScheduleAuto
  >::CollectiveOp;

using GemmKernel = cutlass::gemm::kernel::GemmUniversal<
    cute::Shape<int,int,int,int>,
    CollectiveMainloop,
    CollectiveEpilogue
>;
using Gemm = cutlass::gemm::device::GemmUniversalAdapter<GemmKernel>;

// Force the device kernel symbol into the cubin without needing a host main.
auto* _anchor = &cutlass::device_kernel<GemmKernel>;


// ===== COMPILED SASS (sm_90a) =====

	.target	sm_90a

	.elftype	@"ET_EXEC"


//--------------------- .note.nv.tkinfo           --------------------------
	.section	.note.nv.tkinfo,"",@"SHT_NOTE"
	.sectionflags	@"SHF_NOTE_NV_TKINFO"
	.tkinfo
        /*0018*/ 	.word	0x00000002
        /*0030*/ 	.string	""
        /*0030*/ 	.string	"ptxas"
        /*0030*/ 	.string	"Cuda compilation tools, release 13.0, V13.0.88"
        /*0030*/ 	.string	"Build cuda_13.0.r13.0/compiler.36424714_0"
        /*0030*/ 	.string	"-arch sm_90a -m 64 "



//--------------------- .note.nv.cuinfo           --------------------------
	.section	.note.nv.cuinfo,"",@"SHT_NOTE"
	.sectionflags	@"SHF_NOTE_NV_CUINFO"
        /*0018*/ 	.short	0x0002
        /*001a*/ 	.short	0x005a
        /*001c*/ 	.short	0x0082
	.zero		2


//--------------------- .nv.info                  --------------------------
	.section	.nv.info,"",@"SHT_CUDA_INFO"
	.align	4


	//----- nvinfo : EIATTR_REGCOUNT
	.align		4
        /*0000*/ 	.byte	0x04, 0x2f
        /*0002*/ 	.short	(.L_15 - .L_14)
	.align		4
.L_14:
        /*0004*/ 	.word	index@(_ZN7cutlass13device_kernelINS_4gemm6kernel13GemmUniversalIN4cute5tupleIJiiiiEEENS1_10collective13CollectiveMmaINS1_34MainloopSm90TmaGmmaWarpSpecializedILi11ENS5_IJNS4_1CILi4EEENSA_ILi2EEENSA_ILi1EEEEEENS1_32KernelTmaWarpSpecializedPingpongEEENS5_IJNSA_ILi64EEENSA_ILi256EEENSA_ILi32EEEEEENS_10bfloat16_tENS5_IJlSD_lEEESL_SM_NS4_8TiledMMAINS4_8MMA_AtomIJNS4_4SM904GMMA28MMA_64x256x16_F32BF16BF16_SSILNSQ_5MajorE0ELSS_0ELNSQ_7ScaleInE1ELST_1EEEEEENS4_6LayoutINS5_IJSD_SD_SD_EEENS5_IJNSA_ILi0EEESY_SY_EEEEENS5_IJNS4_10UnderscoreES11_S11_EEEEENS4_23SM90_TMA_LOAD_MULTICASTENS4_14ComposedLayoutINS4_7SwizzleILi2ELi4ELi3EEENS4_18smem_ptr_flag_bitsILi16EEENSW_INS5_IJNSA_ILi8EEESJ_EEENS5_IJSJ_SD_EEEEEEEvNS4_8identityES14_S1E_vS1F_EENS_8epilogue10collective6detail29Sm90TmaWarpSpecializedAdapterINS1I_15DefaultEpilogueISL_SM_SM_NS1H_6thread17LinearCombinationISL_Li1EffLNS1M_9ScaleType4KindE0ELNS_15FloatRoundStyleE2ESL_EENS1_15EpilogueDefaultEEEEEvvEEEEvNT_6ParamsE)
        /*0008*/ 	.word	0x000000a8


	//----- nvinfo : EIATTR_FRAME_SIZE
	.align		4
.L_15:
        /*000c*/ 	.byte	0x04, 0x11
        /*000e*/ 	.short	(.L_17 - .L_16)
	.align		4
.L_16:
        /*0010*/ 	.word	index@(_ZN7cutlass13device_kernelINS_4gemm6kernel13GemmUniversalIN4cute5tupleIJiiiiEEENS1_10collective13CollectiveMmaINS1_34MainloopSm90TmaGmmaWarpSpecializedILi11ENS5_IJNS4_1CILi4EEENSA_ILi2EEENSA_ILi1EEEEEENS1_32KernelTmaWarpSpecializedPingpongEEENS5_IJNSA_ILi64EEENSA_ILi256EEENSA_ILi32EEEEEENS_10bfloat16_tENS5_IJlSD_lEEESL_SM_NS4_8TiledMMAINS4_8MMA_AtomIJNS4_4SM904GMMA28MMA_64x256x16_F32BF16BF16_SSILNSQ_5MajorE0ELSS_0ELNSQ_7ScaleInE1ELST_1EEEEEENS4_6LayoutINS5_IJSD_SD_SD_EEENS5_IJNSA_ILi0EEESY_SY_EEEEENS5_IJNS4_10UnderscoreES11_S11_EEEEENS4_23SM90_TMA_LOAD_MULTICASTENS4_14ComposedLayoutINS4_7SwizzleILi2ELi4ELi3EEENS4_18smem_ptr_flag_bitsILi16EEENSW_INS5_IJNSA_ILi8EEESJ_EEENS5_IJSJ_SD_EEEEEEEvNS4_8identityES14_S1E_vS1F_EENS_8epilogue10collective6detail29Sm90TmaWarpSpecializedAdapterINS1I_15DefaultEpilogueISL_SM_SM_NS1H_6thread17LinearCombinationISL_Li1EffLNS1M_9ScaleType4KindE0ELNS_15FloatRoundStyleE2ESL_EENS1_15EpilogueDefaultEEEEEvvEEEEvNT_6ParamsE)
        /*0014*/ 	.word	0x00000008


	//----- nvinfo : EIATTR_MIN_STACK_SIZE
	.align		4
.L_17:
        /*0018*/ 	.byte	0x04, 0x12
        /*001a*/ 	.short	(.L_19 - .L_18)
	.align		4
.L_18:
        /*001c*/ 	.word	index@(_ZN7cutlass13device_kernelINS_4gemm6kernel13GemmUniversalIN4cute5tupleIJiiiiEEENS1_10collective13CollectiveMmaINS1_34MainloopSm90TmaGmmaWarpSpecializedILi11ENS5_IJNS4_1CILi4EEENSA_ILi2EEENSA_ILi1EEEEEENS1_32KernelTmaWarpSpecializedPingpongEEENS5_IJNSA_ILi64EEENSA_ILi256EEENSA_ILi32EEEEEENS_10bfloat16_tENS5_IJlSD_lEEESL_SM_NS4_8TiledMMAINS4_8MMA_AtomIJNS4_4SM904GMMA28MMA_64x256x16_F32BF16BF16_SSILNSQ_5MajorE0ELSS_0ELNSQ_7ScaleInE1ELST_1EEEEEENS4_6LayoutINS5_IJSD_SD_SD_EEENS5_IJNSA_ILi0EEESY_SY_EEEEENS5_IJNS4_10UnderscoreES11_S11_EEEEENS4_23SM90_TMA_LOAD_MULTICASTENS4_14ComposedLayoutINS4_7SwizzleILi2ELi4ELi3EEENS4_18smem_ptr_flag_bitsILi16EEENSW_INS5_IJNSA_ILi8EEESJ_EEENS5_IJSJ_SD_EEEEEEEvNS4_8identityES14_S1E_vS1F_EENS_8epilogue10collective6detail29Sm90TmaWarpSpecializedAdapterINS1I_15DefaultEpilogueISL_SM_SM_NS1H_6thread17LinearCombinationISL_Li1EffLNS1M_9ScaleType4KindE0ELNS_15FloatRoundStyleE2ESL_EENS1_15EpilogueDefaultEEEEEvvEEEEvNT_6ParamsE)
        /*0020*/ 	.word	0x00000008
.L_19:


//--------------------- .nv.compat                --------------------------
	.section	.nv.compat,"",@"SHT_CUDA_COMPAT_INFO"
	.align	4
        /*0000*/ 	.byte	0x02, 0x09, 0x01, 0x00, 0x02, 0x02, 0x04, 0x00, 0x02, 0x05, 0x05, 0x00, 0x03, 0x07, 0x01, 0x01
        /*0010*/ 	.byte	0x02, 0x03, 0x01, 0x00, 0x02, 0x06, 0x01, 0x00, 0x04, 0x0b, 0x08, 0x00, 0x00, 0x00, 0x00, 0x00
        /*0020*/ 	.byte	0x00, 0x00, 0x00, 0x00


//--------------------- .nv.info._ZN7cutlass13device_kernelINS_4gemm6kernel13GemmUniversalIN4cute5tupleIJiiiiEEENS1_10collective13CollectiveMmaINS1_34MainloopSm90TmaGmmaWarpSpecializedILi11ENS5_IJNS4_1CILi4EEENSA_ILi2EEENSA_ILi1EEEEEENS1_32KernelTmaWarpSpecializedPingpongEEENS5_IJNSA_ILi64EEENSA_ILi256EEENSA_ILi32EEEEEENS_10bfloat16_tENS5_IJlSD_lEEESL_SM_NS4_8TiledMMAINS4_8MMA_AtomIJNS4_4SM904GMMA28MMA_64x256x16_F32BF16BF16_SSILNSQ_5MajorE0ELSS_0ELNSQ_7ScaleInE1ELST_1EEEEEENS4_6LayoutINS5_IJSD_SD_SD_EEENS5_IJNSA_ILi0EEESY_SY_EEEEENS5_IJNS4_10UnderscoreES11_S11_EEEEENS4_23SM90_TMA_LOAD_MULTICASTENS4_14ComposedLayoutINS4_7SwizzleILi2ELi4ELi3EEENS4_18smem_ptr_flag_bitsILi16EEENSW_INS5_IJNSA_ILi8EEESJ_EEENS5_IJSJ_SD_EEEEEEEvNS4_8identityES14_S1E_vS1F_EENS_8epilogue10collective6detail29Sm90TmaWarpSpecializedAdapterINS1I_15DefaultEpilogueISL_SM_SM_NS1H_6thread17LinearCombinationISL_Li1EffLNS1M_9ScaleType4KindE0ELNS_15FloatRoundStyleE2ESL_EENS1_15EpilogueDefaultEEEEEvvEEEEvNT_6ParamsE --------------------------
	.section	.nv.info._ZN7cutlass13device_kernelINS_4gemm6kernel13GemmUniversalIN4cute5tupleIJiiiiEEENS1_10collective13CollectiveMmaINS1_34MainloopSm90TmaGmmaWarpSpecializedILi11ENS5_IJNS4_1CILi4EEENSA_ILi2EEENSA_ILi1EEEEEENS1_32KernelTmaWarpSpecializedPingpongEEENS5_IJNSA_ILi64EEENSA_ILi256EEENSA_ILi32EEEEEENS_10bfloat16_tENS5_IJlSD_lEEESL_SM_NS4_8TiledMMAINS4_8MMA_AtomIJNS4_4SM904GMMA28MMA_64x256x16_F32BF16BF16_SSILNSQ_5MajorE0ELSS_0ELNSQ_7ScaleInE1ELST_1EEEEEENS4_6LayoutINS5_IJSD_SD_SD_EEENS5_IJNSA_ILi0EEESY_SY_EEEEENS5_IJNS4_10UnderscoreES11_S11_EEEEENS4_23SM90_TMA_LOAD_MULTICASTENS4_14ComposedLayoutINS4_7SwizzleILi2ELi4ELi3EEENS4_18smem_ptr_flag_bitsILi16EEENSW_INS5_IJNSA_ILi8EEESJ_EEENS5_IJSJ_SD_EEEEEEEvNS4_8identityES14_S1E_vS1F_EENS_8epilogue10collective6detail29Sm90TmaWarpSpecializedAdapterINS1I_15DefaultEpilogueISL_SM_SM_NS1H_6thread17LinearCombinationISL_Li1EffLNS1M_9ScaleType4KindE0ELNS_15FloatRoundStyleE2ESL_EENS1_15EpilogueDefaultEEEEEvvEEEEvNT_6ParamsE,"",@"SHT_CUDA_INFO"
	.sectionflags	@""
	.align	4


	//----- nvinfo : EIATTR_CUDA_API_VERSION
	.align		4
        /*0000*/ 	.byte	0x04, 0x37
        /*0002*/ 	.short	(.L_21 - .L_20)
.L_20:
        /*0004*/ 	.word	0x00000082


	//----- nvinfo : EIATTR_KPARAM_INFO
	.align		4
.L_21:
        /*0008*/ 	.byte	0x04, 0x17
        /*000a*/ 	.short	(.L_23 - .L_22)
.L_22:
        /*000c*/ 	.word	0x00000000
        /*0010*/ 	.short	0x0000
        /*0012*/ 	.short	0x0070
        /*0014*/ 	.byte	0x00, 0xf0, 0x01, 0x10


	//----- nvinfo : EIATTR_SPARSE_MMA_MASK
	.align		4
.L_23:
        /*0018*/ 	.byte	0x03, 0x50
        /*001a*/ 	.short	0x0000


	//----- nvinfo : EIATTR_MAXREG_COUNT
	.align		4
        /*001c*/ 	.byte	0x03, 0x1b
        /*001e*/ 	.short	0x00a8


	//----- nvinfo : EIATTR_NUM_BARRIERS
	.align		4
        /*0020*/ 	.byte	0x02, 0x4c
        /*0022*/ 	.byte	0x01
	.zero		1


	//----- nvinfo : EIATTR_EXTERNS
	.align		4
        /*0024*/ 	.byte	0x04, 0x0f
        /*0026*/ 	.short	(.L_25 - .L_24)


	//   ....[0]....
	.align		4
.L_24:
        /*0028*/ 	.word	index@(__assertfail)


	//----- nvinfo : EIATTR_ANNOTATIONS
	.align		4
.L_25:
        /*002c*/ 	.byte	0x04, 0x55
        /*002e*/ 	.short	(.L_27 - .L_26)


	//   ....[0]....
.L_26:
        /*0030*/ 	.word	0x00000001
        /*0034*/ 	.byte	0xe0, 0x0e, 0x00, 0x00, 0x01, 0x00, 0x00, 0x00, 0x40, 0x9e, 0x00, 0x00, 0x01, 0x00, 0x00, 0x00
        /*0044*/ 	.byte	0x10, 0xac, 0x00, 0x00


	//----- nvinfo : EIATTR_MERCURY_ISA_VERSION
	.align		4
.L_27:
        /*0048*/ 	.byte	0x03, 0x5f
        /*004a*/ 	.short	0x0101


	//----- nvinfo : EIATTR_INT_WARP_WIDE_INSTR_OFFSETS
	.align		4
        /*004c*/ 	.byte	0x04, 0x31
        /*004e*/ 	.short	(.L_29 - .L_28)


	//   ....[0]....
.L_28:
        /*0050*/ 	.word	0x000006b0


	//   ....[1]....
        /*0054*/ 	.word	0x000006d0


	//   ....[2]....
        /*0058*/ 	.word	0x000006f0


	//   ....[3]....
        /*005c*/ 	.word	0x000007e0


	//   ....[4]....
        /*0060*/ 	.word	0x00000800


	//   ....[5]....
        /*0064*/ 	.word	0x00000810


	//   ....[6]....
        /*0068*/ 	.word	0x000008c0


	//   ....[7]....
        /*006c*/ 	.word	0x00000910


	//   ....[8]....
        /*0070*/ 	.word	0x00001f70


	//----- nvinfo : EIATTR_COOP_GROUP_MASK_REGIDS
	.align		4
.L_29:
        /*0074*/ 	.byte	0x04, 0x29
        /*0076*/ 	.short	(.L_31 - .L_30)


	//   ....[0]....
.L_30:
        /*0078*/ 	.word	0xffffffff


	//   ....[1]....
        /*007c*/ 	.word	0xffffffff


	//   ....[2]....
        /*0080*/ 	.word	0xffffffff


	//   ....[3]....
        /*0084*/ 	.word	0xffffffff


	//   ....[4]....
        /*0088*/ 	.word	0xffffffff


	//   ....[5]....
        /*008c*/ 	.word	0xffffffff


	//   ....[6]....
        /*0090*/ 	.word	0xffffffff


	//----- nvinfo : EIATTR_COOP_GROUP_INSTR_OFFSETS
	.align		4
.L_31:
        /*0094*/ 	.byte	0x04, 0x28
        /*0096*/ 	.short	(.L_33 - .L_32)


	//   ....[0]....
.L_32:
        /*0098*/ 	.word	0x00000070


	//   ....[1]....
        /*009c*/ 	.word	0x00000080


	//   ....[2]....
        /*00a0*/ 	.word	0x00000140


	//   ....[3]....
        /*00a4*/ 	.word	0x00000440


	//   ....[4]....
        /*00a8*/ 	.word	0x00000480


	//   ....[5]....
        /*00ac*/ 	.word	0x00000830


	//   ....[6]....
        /*00b0*/ 	.word	0x00000a80


	//----- nvinfo : EIATTR_REG_RECONFIG
	.align		4
.L_33:
        /*00b4*/ 	.byte	0x01, 0x54
	.zero		2


	//----- nvinfo : EIATTR_SYSCALL_OFFSETS
	.align		4
        /*00b8*/ 	.byte	0x04, 0x46
        /*00ba*/ 	.short	(.L_35 - .L_34)


	//   ....[0]....
.L_34:
        /*00bc*/ 	.word	0x00001910


	//----- nvinfo : EIATTR_MBARRIER_INSTR_OFFSETS
	.align		4
.L_35:
        /*00c0*/ 	.byte	0x04, 0x39
        /*00c2*/ 	.short	(.L_37 - .L_36)


	//   ....[0]....
.L_36:
        /*00c4*/ 	.word	0x000002a0
        /*00c8*/ 	.word	0x000000ff
        /*00cc*/ 	.word	0x00000000
        /*00d0*/ 	.short	0x0100
        /*00d2*/ 	.byte	0x08
	.zero		1


	//   ....[1]....
        /*00d4*/ 	.word	0x000002b0
        /*00d8*/ 	.word	0x000000ff
        /*00dc*/ 	.word	0x00000058
        /*00e0*/ 	.short	0x0100
        /*00e2*/ 	.byte	0x08
	.zero		1


	//   ....[2]....
        /*00e4*/ 	.word	0x000002c0
        /*00e8*/ 	.word	0x000000ff
        /*00ec*/ 	.word	0x00000008
        /*00f0*/ 	.short	0x0100
        /*00f2*/ 	.byte	0x08
	.zero		1


	//   ....[3]....
        /*00f4*/ 	.word	0x000002d0
        /*00f8*/ 	.word	0x000000ff
        /*00fc*/ 	.word	0x00000060
        /*0100*/ 	.short	0x0100
        /*0102*/ 	.byte	0x08
	.zero		1


	//   ....[4]....
        /*0104*/ 	.word	0x000002e0
        /*0108*/ 	.word	0x000000ff
        /*010c*/ 	.word	0x00000010
        /*0110*/ 	.short	0x0100
        /*0112*/ 	.byte	0x08
	.zero		1


	//   ....[5]....
        /*0114*/ 	.word	0x000002f0
        /*0118*/ 	.word	0x000000ff
        /*011c*/ 	.word	0x00000068
        /*0120*/ 	.short	0x0100
        /*0122*/ 	.byte	0x08
	.zero		1


	//   ....[6]....
        /*0124*/ 	.word	0x00000300
        /*0128*/ 	.word	0x000000ff
        /*012c*/ 	.word	0x00000018
        /*0130*/ 	.short	0x0100
        /*0132*/ 	.byte	0x08
	.zero		1


	//   ....[7]....
        /*0134*/ 	.word	0x00000310
        /*0138*/ 	.word	0x000000ff
        /*013c*/ 	.word	0x00000070
        /*0140*/ 	.short	0x0100
        /*0142*/ 	.byte	0x08
	.zero		1


	//   ....[8]....
        /*0144*/ 	.word	0x00000320
        /*0148*/ 	.word	0x000000ff
        /*014c*/ 	.word	0x00000020
        /*0150*/ 	.short	0x0100
        /*0152*/ 	.byte	0x08
	.zero		1


	//   ....[9]....
        /*0154*/ 	.word	0x00000330
        /*0158*/ 	.word	0x000000ff
        /*015c*/ 	.word	0x00000078
        /*0160*/ 	.short	0x0100
        /*0162*/ 	.byte	0x08
	.zero		1


	//   ....[10]....
        /*0164*/ 	.word	0x00000340
        /*0168*/ 	.word	0x000000ff
        /*016c*/ 	.word	0x00000028
        /*0170*/ 	.short	0x0100
        /*0172*/ 	.byte	0x08
	.zero		1


	//   ....[11]....
        /*0174*/ 	.word	0x00000350
        /*0178*/ 	.word	0x000000ff
        /*017c*/ 	.word	0x00000080
        /*0180*/ 	.short	0x0100
        /*0182*/ 	.byte	0x08
	.zero		1


	//   ....[12]....
        /*0184*/ 	.word	0x00000360
        /*0188*/ 	.word	0x000000ff
        /*018c*/ 	.word	0x00000030
        /*0190*/ 	.short	0x0100
        /*0192*/ 	.byte	0x08
	.zero		1


	//   ....[13]....
        /*0194*/ 	.word	0x00000370
        /*0198*/ 	.word	0x000000ff
        /*019c*/ 	.word	0x00000088
        /*01a0*/ 	.short	0x0100
        /*01a2*/ 	.byte	0x08
	.zero		1


	//   ....[14]....
        /*01a4*/ 	.word	0x00000380
        /*01a8*/ 	.word	0x000000ff
        /*01ac*/ 	.word	0x00000038
        /*01b0*/ 	.short	0x0100
        /*01b2*/ 	.byte	0x08
	.zero		1


	//   ....[15]....
        /*01b4*/ 	.word	0x00000390
        /*01b8*/ 	.word	0x000000ff
        /*01bc*/ 	.word	0x00000090
        /*01c0*/ 	.short	0x0100
        /*01c2*/ 	.byte	0x08
	.zero		1


	//   ....[16]....
        /*01c4*/ 	.word	0x000003a0
        /*01c8*/ 	.word	0x000000ff
        /*01cc*/ 	.word	0x00000040
        /*01d0*/ 	.short	0x0100
        /*01d2*/ 	.byte	0x08
	.zero		1


	//   ....[17]....
        /*01d4*/ 	.word	0x000003b0
        /*01d8*/ 	.word	0x000000ff
        /*01dc*/ 	.word	0x00000098
        /*01e0*/ 	.short	0x0100
        /*01e2*/ 	.byte	0x08
	.zero		1


	//   ....[18]....
        /*01e4*/ 	.word	0x000003c0
        /*01e8*/ 	.word	0x000000ff
        /*01ec*/ 	.word	0x00000048
        /*01f0*/ 	.short	0x0100
        /*01f2*/ 	.byte	0x08
	.zero		1


	//   ....[19]....
        /*01f4*/ 	.word	0x000003d0
        /*01f8*/ 	.word	0x000000ff
        /*01fc*/ 	.word	0x000000a0
        /*0200*/ 	.short	0x0100
        /*0202*/ 	.byte	0x08
	.zero		1


	//   ....[20]....
        /*0204*/ 	.word	0x000003e0
        /*0208*/ 	.word	0x000000ff
        /*020c*/ 	.word	0x00000050
        /*0210*/ 	.short	0x0100
        /*0212*/ 	.byte	0x08
	.zero		1


	//   ....[21]....
        /*0214*/ 	.word	0x000003f0
        /*0218*/ 	.word	0x000000ff
        /*021c*/ 	.word	0x000000a8
        /*0220*/ 	.short	0x0100
        /*0222*/ 	.byte	0x08
	.zero		1


	//   ....[22]....
        /*0224*/ 	.word	0x00000940
        /*0228*/ 	.word	0x000000ff
        /*022c*/ 	.word	0x000000e0
        /*0230*/ 	.short	0x0100
        /*0232*/ 	.byte	0x08
	.zero		1


	//   ....[23]....
        /*0234*/ 	.word	0x000009d0
        /*0238*/ 	.word	0x000000ff
        /*023c*/ 	.word	0x000000e8
        /*0240*/ 	.short	0x0100
        /*0242*/ 	.byte	0x08
	.zero		1


	//   ....[24]....
        /*0244*/ 	.word	0x00000a00
        /*0248*/ 	.word	0x000000ff
        /*024c*/ 	.word	0x000000c0
        /*0250*/ 	.short	0x0100
        /*0252*/ 	.byte	0x09
	.zero		1


	//   ....[25]....
        /*0254*/ 	.word	0x00000a10
        /*0258*/ 	.word	0x000000ff
        /*025c*/ 	.word	0x000000c8
        /*0260*/ 	.short	0x0100
        /*0262*/ 	.byte	0x09
	.zero		1


	//   ....[26]....
        /*0264*/ 	.word	0x00000a20
        /*0268*/ 	.word	0x000000ff
        /*026c*/ 	.word	0x000000d0
        /*0270*/ 	.short	0x0100
        /*0272*/ 	.byte	0x09
	.zero		1


	//   ....[27]....
        /*0274*/ 	.word	0x00000a30
        /*0278*/ 	.word	0x000000ff
        /*027c*/ 	.word	0x000000d8
        /*0280*/ 	.short	0x0100
        /*0282*/ 	.byte	0x09
	.zero		1


	//   ....[28]....
        /*0284*/ 	.word	0x000017f0
        /*0288*/ 	.word	0x0000009f
        /*028c*/ 	.word	0x00000000
        /*0290*/ 	.short	0x010a
        /*0292*/ 	.byte	0x2a
	.zero		1


	//   ....[29]....
        /*0294*/ 	.word	0x00001990
        /*0298*/ 	.word	0x00000003
        /*029c*/ 	.word	0x00000000
        /*02a0*/ 	.short	0x010a
        /*02a2*/ 	.byte	0x3f
	.zero		1


	//   ....[30]....
        /*02a4*/ 	.word	0x000019f0
        /*02a8*/ 	.word	0x00000003
        /*02ac*/ 	.word	0x00000000
        /*02b0*/ 	.short	0x010a
        /*02b2*/ 	.byte	0x3f
	.zero		1


	//   ....[31]....
        /*02b4*/ 	.word	0x00001c60
        /*02b8*/ 	.word	0x000000ff
        /*02bc*/ 	.word	0x00000000
        /*02c0*/ 	.short	0x010a
        /*02c2*/ 	.byte	0x04
	.zero		1


	//   ....[32]....
        /*02c4*/ 	.word	0x00001ca0
        /*02c8*/ 	.word	0x000000ff
        /*02cc*/ 	.word	0x00000000
        /*02d0*/ 	.short	0x010a
        /*02d2*/ 	.byte	0x04
	.zero		1


	//   ....[33]....
        /*02d4*/ 	.word	0x00001e10
        /*02d8*/ 	.word	0x00000005
        /*02dc*/ 	.word	0x00000000
        /*02e0*/ 	.short	0x0101
        /*02e2*/ 	.byte	0x3f
	.zero		1


	//   ....[34]....
        /*02e4*/ 	.word	0x00001f10
        /*02e8*/ 	.word	0x000000a0
        /*02ec*/ 	.word	0x00000000
        /*02f0*/ 	.short	0x0101
        /*02f2*/ 	.byte	0x2d
	.zero		1


	//   ....[35]....
        /*02f4*/ 	.word	0x00002010
        /*02f8*/ 	.word	0x00000003
        /*02fc*/ 	.word	0x00000000
        /*0300*/ 	.short	0x0101
        /*0302*/ 	.byte	0x3f
	.zero		1


	//   ....[36]....
        /*0304*/ 	.word	0x000020d0
        /*0308*/ 	.word	0x0000009f
        /*030c*/ 	.word	0x00000010
        /*0310*/ 	.short	0x010a
        /*0312*/ 	.byte	0x2a
	.zero		1


	//   ....[37]....
        /*0314*/ 	.word	0x00009e60
        /*0318*/ 	.word	0x000000a2
        /*031c*/ 	.word	0x00000000
        /*0320*/ 	.short	0x0101
        /*0322*/ 	.byte	0x2d
	.zero		1


	//   ....[38]....
        /*0324*/ 	.word	0x0000a930
        /*0328*/ 	.word	0x0000000a
        /*032c*/ 	.word	0x00000058
        /*0330*/ 	.short	0x010a
        /*0332*/ 	.byte	0x3f
	.zero		1


	//   ....[39]....
        /*0334*/ 	.word	0x0000ad20
        /*0338*/ 	.word	0x00000005
        /*033c*/ 	.word	0x000000e8
        /*0340*/ 	.short	0x0101
        /*0342*/ 	.byte	0x3f
	.zero		1


	//   ....[40]....
        /*0344*/ 	.word	0x0000b4a0
        /*0348*/ 	.word	0x00000009
        /*034c*/ 	.word	0x00000000
        /*0350*/ 	.short	0x010a
        /*0352*/ 	.byte	0x3f
	.zero		1


	//   ....[41]....
        /*0354*/ 	.word	0x0000b520
        /*0358*/ 	.word	0x00000008
        /*035c*/ 	.word	0x00000000
        /*0360*/ 	.short	0x010a
        /*0362*/ 	.byte	0x3f
	.zero		1


	//   ....[42]....
        /*0364*/ 	.word	0x0000b5b0
        /*0368*/ 	.word	0x00000009
        /*036c*/ 	.word	0x00000000
        /*0370*/ 	.short	0x010a
        /*0372*/ 	.byte	0x3f
	.zero		1


	//   ....[43]....
        /*0374*/ 	.word	0x0000b640
        /*0378*/ 	.word	0x00000008
        /*037c*/ 	.word	0x00000000
        /*0380*/ 	.short	0x010a
        /*0382*/ 	.byte	0x3f
	.zero		1


	//   ....[44]....
        /*0384*/ 	.word	0x0000b6d0
        /*0388*/ 	.word	0x00000009
        /*038c*/ 	.word	0x00000000
        /*0390*/ 	.short	0x010a
        /*0392*/ 	.byte	0x3f
	.zero		1


	//   ....[45]....
        /*0394*/ 	.word	0x0000b760
        /*0398*/ 	.word	0x00000008
        /*039c*/ 	.word	0x00000000
        /*03a0*/ 	.short	0x010a
        /*03a2*/ 	.byte	0x3f
	.zero		1


	//   ....[46]....
        /*03a4*/ 	.word	0x0000b7f0
        /*03a8*/ 	.word	0x00000009
        /*03ac*/ 	.word	0x00000000
        /*03b0*/ 	.short	0x010a
        /*03b2*/ 	.byte	0x3f
	.zero		1


	//   ....[47]....
        /*03b4*/ 	.word	0x0000b880
        /*03b8*/ 	.word	0x00000008
        /*03bc*/ 	.word	0x00000000
        /*03c0*/ 	.short	0x010a
        /*03c2*/ 	.byte	0x3f
	.zero		1


	//   ....[48]....
        /*03c4*/ 	.word	0x0000b910
        /*03c8*/ 	.word	0x00000009
        /*03cc*/ 	.word	0x00000000
        /*03d0*/ 	.short	0x010a
        /*03d2*/ 	.byte	0x3f
	.zero		1


	//   ....[49]....
        /*03d4*/ 	.word	0x0000b9a0
        /*03d8*/ 	.word	0x00000006
        /*03dc*/ 	.word	0x00000000
        /*03e0*/ 	.short	0x010a
        /*03e2*/ 	.byte	0x3f
	.zero		1


	//   ....[50]....
        /*03e4*/ 	.word	0x0000ba30
        /*03e8*/ 	.word	0x00000003
        /*03ec*/ 	.word	0x00000000
        /*03f0*/ 	.short	0x010a
        /*03f2*/ 	.byte	0x3f
	.zero		1


	//   ....[51]....
        /*03f4*/ 	.word	0x0000ba90
        /*03f8*/ 	.word	0x000000a1
        /*03fc*/ 	.word	0x00000000
        /*0400*/ 	.short	0x010a
        /*0402*/ 	.byte	0x3f
	.zero		1


	//   ....[52]....
        /*0404*/ 	.word	0x0000bae0
        /*0408*/ 	.word	0x00000003
        /*040c*/ 	.word	0x00000000
        /*0410*/ 	.short	0x010a
        /*0412*/ 	.byte	0x3f
	.zero		1


	//   ....[53]....
        /*0414*/ 	.word	0x0000bb40
        /*0418*/ 	.word	0x00000005
        /*041c*/ 	.word	0x00000000
        /*0420*/ 	.short	0x010a
        /*0422*/ 	.byte	0x3f
	.zero		1


	//   ....[54]....
        /*0424*/ 	.word	0x0000bb90
        /*0428*/ 	.word	0x000000a1
        /*042c*/ 	.word	0x00000010
        /*0430*/ 	.short	0x010a
        /*0432*/ 	.byte	0x3f
	.zero		1


	//   ....[55]....
        /*0434*/ 	.word	0x0000bc60
        /*0438*/ 	.word	0x0000000a
        /*043c*/ 	.word	0x00000058
        /*0440*/ 	.short	0x010a
        /*0442*/ 	.byte	0x3f
	.zero		1


	//   ....[56]....
        /*0444*/ 	.word	0x0000bd30
        /*0448*/ 	.word	0x00000009
        /*044c*/ 	.word	0x00000000
        /*0450*/ 	.short	0x010a
        /*0452*/ 	.byte	0x3f
	.zero		1


	//   ....[57]....
        /*0454*/ 	.word	0x0000bd80
        /*0458*/ 	.word	0x00000008
        /*045c*/ 	.word	0x00000000
        /*0460*/ 	.short	0x010a
        /*0462*/ 	.byte	0x3f
	.zero		1


	//   ....[58]....
        /*0464*/ 	.word	0x0000bdd0
        /*0468*/ 	.word	0x00000009
        /*046c*/ 	.word	0x00000000
        /*0470*/ 	.short	0x010a
        /*0472*/ 	.byte	0x3f
	.zero		1


	//   ....[59]....
        /*0474*/ 	.word	0x0000be20
        /*0478*/ 	.word	0x00000008
        /*047c*/ 	.word	0x00000000
        /*0480*/ 	.short	0x010a
        /*0482*/ 	.byte	0x3f
	.zero		1


	//   ....[60]....
        /*0484*/ 	.word	0x0000be70
        /*0488*/ 	.word	0x00000009
        /*048c*/ 	.word	0x00000000
        /*0490*/ 	.short	0x010a
        /*0492*/ 	.byte	0x3f
	.zero		1


	//   ....[61]....
        /*0494*/ 	.word	0x0000bec0
        /*0498*/ 	.word	0x00000008
        /*049c*/ 	.word	0x00000000
        /*04a0*/ 	.short	0x010a
        /*04a2*/ 	.byte	0x3f
	.zero		1


	//   ....[62]....
        /*04a4*/ 	.word	0x0000bf10
        /*04a8*/ 	.word	0x00000009
        /*04ac*/ 	.word	0x00000000
        /*04b0*/ 	.short	0x010a
        /*04b2*/ 	.byte	0x3f
	.zero		1


	//   ....[63]....
        /*04b4*/ 	.word	0x0000bf60
        /*04b8*/ 	.word	0x00000008
        /*04bc*/ 	.word	0x00000000
        /*04c0*/ 	.short	0x010a
        /*04c2*/ 	.byte	0x3f
	.zero		1


	//   ....[64]....
        /*04c4*/ 	.word	0x0000bfb0
        /*04c8*/ 	.word	0x00000009
        /*04cc*/ 	.word	0x00000000
        /*04d0*/ 	.short	0x010a
        /*04d2*/ 	.byte	0x3f
	.zero		1


	//   ....[65]....
        /*04d4*/ 	.word	0x0000c000
        /*04d8*/ 	.word	0x00000006
        /*04dc*/ 	.word	0x00000000
        /*04e0*/ 	.short	0x010a
        /*04e2*/ 	.byte	0x3f
	.zero		1


	//----- nvinfo : EIATTR_NUM_MBARRIERS
	.align		4
.L_37:
        /*04e4*/ 	.byte	0x03, 0x38
        /*04e6*/ 	.short	0x001c


	//----- nvinfo : EIATTR_EXIT_INSTR_OFFSETS
	.align		4
        /*04e8*/ 	.byte	0x04, 0x1c
        /*04ea*/ 	.short	(.L_39 - .L_38)


	//   ....[0]....
.L_38:
        /*04ec*/ 	.word	0x00001520


	//   ....[1]....
        /*04f0*/ 	.word	0x00001580


	//   ....[2]....
        /*04f4*/ 	.word	0x0000a4f0


	//   ....[3]....
        /*04f8*/ 	.word	0x0000a520


	//   ....[4]....
        /*04fc*/ 	.word	0x0000ba80


	//----- nvinfo : EIATTR_MAX_THREADS
	.align		4
.L_39:
        /*0500*/ 	.byte	0x04, 0x05
        /*0502*/ 	.short	(.L_41 - .L_40)
.L_40:
        /*0504*/ 	.word	0x00000180
        /*0508*/ 	.word	0x00000001
        /*050c*/ 	.word	0x00000001


	//----- nvinfo : EIATTR_CRS_STACK_SIZE
	.align		4
.L_41:
        /*0510*/ 	.byte	0x04, 0x1e
        /*0512*/ 	.short	(.L_43 - .L_42)
.L_42:
        /*0514*/ 	.word	0x00000000


	//----- nvinfo : EIATTR_CBANK_PARAM_SIZE
	.align		4
.L_43:
        /*0518*/ 	.byte	0x03, 0x19
        /*051a*/ 	.short	0x0470


	//----- nvinfo : EIATTR_PARAM_CBANK
	.align		4
        /*051c*/ 	.byte	0x04, 0x0a
        /*051e*/ 	.short	(.L_45 - .L_44)
	.align		4
.L_44:
        /*0520*/ 	.word	index@(.nv.constant0._ZN7cutlass13device_kernelINS_4gemm6kernel13GemmUniversalIN4cute5tupleIJiiiiEEENS1_10collective13CollectiveMmaINS1_34MainloopSm90TmaGmmaWarpSpecializedILi11ENS5_IJNS4_1CILi4EEENSA_ILi2EEENSA_ILi1EEEEEENS1_32KernelTmaWarpSpecializedPingpongEEENS5_IJNSA_ILi64EEENSA_ILi256EEENSA_ILi32EEEEEENS_10bfloat16_tENS5_IJlSD_lEEESL_SM_NS4_8TiledMMAINS4_8MMA_AtomIJNS4_4SM904GMMA28MMA_64x256x16_F32BF16BF16_SSILNSQ_5MajorE0ELSS_0ELNSQ_7ScaleInE1ELST_1EEEEEENS4_6LayoutINS5_IJSD_SD_SD_EEENS5_IJNSA_ILi0EEESY_SY_EEEEENS5_IJNS4_10UnderscoreES11_S11_EEEEENS4_23SM90_TMA_LOAD_MULTICASTENS4_14ComposedLayoutINS4_7SwizzleILi2ELi4ELi3EEENS4_18smem_ptr_flag_bitsILi16EEENSW_INS5_IJNSA_ILi8EEESJ_EEENS5_IJSJ_SD_EEEEEEEvNS4_8identityES14_S1E_vS1F_EENS_8epilogue10collective6detail29Sm90TmaWarpSpecializedAdapterINS1I_15DefaultEpilogueISL_SM_SM_NS1H_6thread17LinearCombinationISL_Li1EffLNS1M_9ScaleType4KindE0ELNS_15FloatRoundStyleE2ESL_EENS1_15EpilogueDefaultEEEEEvvEEEEvNT_6ParamsE)
        /*0524*/ 	.short	0x0210
        /*0526*/ 	.short	0x0470


	//----- nvinfo : EIATTR_SW_WAR
	.align		4
.L_45:
        /*0528*/ 	.byte	0x04, 0x36
        /*052a*/ 	.short	(.L_47 - .L_46)
.L_46:
        /*052c*/ 	.word	0x00000008
.L_47:


//--------------------- .nv.callgraph             --------------------------
	.section	.nv.callgraph,"",@"SHT_CUDA_CALLGRAPH"
	.align	4
	.sectionentsize	8
	.align		4
        /*0000*/ 	.word	0x00000000
	.align		4
        /*0004*/ 	.word	0xffffffff
	.align		4
        /*0008*/ 	.word	index@(_ZN7cutlass13device_kernelINS_4gemm6kernel13GemmUniversalIN4cute5tupleIJiiiiEEENS1_10collective13CollectiveMmaINS1_34MainloopSm90TmaGmmaWarpSpecializedILi11ENS5_IJNS4_1CILi4EEENSA_ILi2EEENSA_ILi1EEEEEENS1_32KernelTmaWarpSpecializedPingpongEEENS5_IJNSA_ILi64EEENSA_ILi256EEENSA_ILi32EEEEEENS_10bfloat16_tENS5_IJlSD_lEEESL_SM_NS4_8TiledMMAINS4_8MMA_AtomIJNS4_4SM904GMMA28MMA_64x256x16_F32BF16BF16_SSILNSQ_5MajorE0ELSS_0ELNSQ_7ScaleInE1ELST_1EEEEEENS4_6LayoutINS5_IJSD_SD_SD_EEENS5_IJNSA_ILi0EEESY_SY_EEEEENS5_IJNS4_10UnderscoreES11_S11_EEEEENS4_23SM90_TMA_LOAD_MULTICASTENS4_14ComposedLayoutINS4_7SwizzleILi2ELi4ELi3EEENS4_18smem_ptr_flag_bitsILi16EEENSW_INS5_IJNSA_ILi8EEESJ_EEENS5_IJSJ_SD_EEEEEEEvNS4_8identityES14_S1E_vS1F_EENS_8epilogue10collective6detail29Sm90TmaWarpSpecializedAdapterINS1I_15DefaultEpilogueISL_SM_SM_NS1H_6thread17LinearCombinationISL_Li1EffLNS1M_9ScaleType4KindE0ELNS_15FloatRoundStyleE2ESL_EENS1_15EpilogueDefaultEEEEEvvEEEEvNT_6ParamsE)
	.align		4
        /*000c*/ 	.word	index@(__assertfail)
	.align		4
        /*0010*/ 	.word	0x00000000
	.align		4
        /*0014*/ 	.word	0xfffffffe
	.align		4
        /*0018*/ 	.word	0x00000000
	.align		4
        /*001c*/ 	.word	0xfffffffd
	.align		4
        /*0020*/ 	.word	0x00000000
	.align		4
        /*0024*/ 	.word	0xfffffffc


//--------------------- .nv.constant4             --------------------------
	.section	.nv.constant4,"a",@progbits
	.align	8
	.align		8
.nv.constant4:
        /*0000*/ 	.dword	__assertfail
	.align		8
        /*0008*/ 	.dword	__unnamed_1
	.align		8
        /*0010*/ 	.dword	_ZN40_INTERNAL_a646ab4d_4_k_cu_7caf907d_252584cuda3std3__45__cpo5beginE
	.align		8
        /*0018*/ 	.dword	_ZN40_INTERNAL_a646ab4d_4_k_cu_7caf907d_252584cuda3std3__45__cpo3endE
	.align		8
        /*0020*/ 	.dword	_ZN40_INTERNAL_a646ab4d_4_k_cu_7caf907d_252584cuda3std3__45__cpo6cbeginE
	.align		8
        /*0028*/ 	.dword	_ZN40_INTERNAL_a646ab4d_4_k_cu_7caf907d_252584cuda3std3__45__cpo4cendE
	.align		8
        /*0030*/ 	.dword	_ZN40_INTERNAL_a646ab4d_4_k_cu_7caf907d_252584cuda3std3__442_GLOBAL__N__a646ab4d_4_k_cu_7caf907d_252586ignoreE
	.align		8
        /*0038*/ 	.dword	_ZN40_INTERNAL_a646ab4d_4_k_cu_7caf907d_252584cuda3std3__419piecewise_constructE
	.align		8
        /*0040*/ 	.dword	_ZN40_INTERNAL_a646ab4d_4_k_cu_7caf907d_252584cuda3std3__48in_placeE
	.align		8
        /*0048*/ 	.dword	_ZN40_INTERNAL_a646ab4d_4_k_cu_7caf907d_252584cuda3std6ranges3__45__cpo4swapE
	.align		8
        /*0050*/ 	.dword	_ZN40_INTERNAL_a646ab4d_4_k_cu_7caf907d_252584cuda3std6ranges3__45__cpo9iter_moveE
	.align		8
        /*0058*/ 	.dword	_ZN40_INTERNAL_a646ab4d_4_k_cu_7caf907d_252584cute7productE
	.align		8
        /*0060*/ 	.dword	_ZN40_INTERNAL_a646ab4d_4_k_cu_7caf907d_252584cute1_E
	.align		8
        /*0068*/ 	.dword	$str$22
	.align		8
        /*0070*/ 	.dword	$str$23


//--------------------- .text._ZN7cutlass13device_kernelINS_4gemm6kernel13GemmUniversalIN4cute5tupleIJiiiiEEENS1_10collective13CollectiveMmaINS1_34MainloopSm90TmaGmmaWarpSpecializedILi11ENS5_IJNS4_1CILi4EEENSA_ILi2EEENSA_ILi1EEEEEENS1_32KernelTmaWarpSpecializedPingpongEEENS5_IJNSA_ILi64EEENSA_ILi256EEENSA_ILi32EEEEEENS_10bfloat16_tENS5_IJlSD_lEEESL_SM_NS4_8TiledMMAINS4_8MMA_AtomIJNS4_4SM904GMMA28MMA_64x256x16_F32BF16BF16_SSILNSQ_5MajorE0ELSS_0ELNSQ_7ScaleInE1ELST_1EEEEEENS4_6LayoutINS5_IJSD_SD_SD_EEENS5_IJNSA_ILi0EEESY_SY_EEEEENS5_IJNS4_10UnderscoreES11_S11_EEEEENS4_23SM90_TMA_LOAD_MULTICASTENS4_14ComposedLayoutINS4_7SwizzleILi2ELi4ELi3EEENS4_18smem_ptr_flag_bitsILi16EEENSW_INS5_IJNSA_ILi8EEESJ_EEENS5_IJSJ_SD_EEEEEEEvNS4_8identityES14_S1E_vS1F_EENS_8epilogue10collective6detail29Sm90TmaWarpSpecializedAdapterINS1I_15DefaultEpilogueISL_SM_SM_NS1H_6thread17LinearCombinationISL_Li1EffLNS1M_9ScaleType4KindE0ELNS_15FloatRoundStyleE2ESL_EENS1_15EpilogueDefaultEEEEEvvEEEEvNT_6ParamsE --------------------------
	.section	.text._ZN7cutlass13device_kernelINS_4gemm6kernel13GemmUniversalIN4cute5tupleIJiiiiEEENS1_10collective13CollectiveMmaINS1_34MainloopSm90TmaGmmaWarpSpecializedILi11ENS5_IJNS4_1CILi4EEENSA_ILi2EEENSA_ILi1EEEEEENS1_32KernelTmaWarpSpecializedPingpongEEENS5_IJNSA_ILi64EEENSA_ILi256EEENSA_ILi32EEEEEENS_10bfloat16_tENS5_IJlSD_lEEESL_SM_NS4_8TiledMMAINS4_8MMA_AtomIJNS4_4SM904GMMA28MMA_64x256x16_F32BF16BF16_SSILNSQ_5MajorE0ELSS_0ELNSQ_7ScaleInE1ELST_1EEEEEENS4_6LayoutINS5_IJSD_SD_SD_EEENS5_IJNSA_ILi0EEESY_SY_EEEEENS5_IJNS4_10UnderscoreES11_S11_EEEEENS4_23SM90_TMA_LOAD_MULTICASTENS4_14ComposedLayoutINS4_7SwizzleILi2ELi4ELi3EEENS4_18smem_ptr_flag_bitsILi16EEENSW_INS5_IJNSA_ILi8EEESJ_EEENS5_IJSJ_SD_EEEEEEEvNS4_8identityES14_S1E_vS1F_EENS_8epilogue10collective6detail29Sm90TmaWarpSpecializedAdapterINS1I_15DefaultEpilogueISL_SM_SM_NS1H_6thread17LinearCombinationISL_Li1EffLNS1M_9ScaleType4KindE0ELNS_15FloatRoundStyleE2ESL_EENS1_15EpilogueDefaultEEEEEvvEEEEvNT_6ParamsE,"ax",@progbits
	.align	128
.text._ZN7cutlass13device_kernelINS_4gemm6kernel13GemmUniversalIN4cute5tupleIJiiiiEEENS1_10collective13CollectiveMmaINS1_34MainloopSm90TmaGmmaWarpSpecializedILi11ENS5_IJNS4_1CILi4EEENSA_ILi2EEENSA_ILi1EEEEEENS1_32KernelTmaWarpSpecializedPingpongEEENS5_IJNSA_ILi64EEENSA_ILi256EEENSA_ILi32EEEEEENS_10bfloat16_tENS5_IJlSD_lEEESL_SM_NS4_8TiledMMAINS4_8MMA_AtomIJNS4_4SM904GMMA28MMA_64x256x16_F32BF16BF16_SSILNSQ_5MajorE0ELSS_0ELNSQ_7ScaleInE1ELST_1EEEEEENS4_6LayoutINS5_IJSD_SD_SD_EEENS5_IJNSA_ILi0EEESY_SY_EEEEENS5_IJNS4_10UnderscoreES11_S11_EEEEENS4_23SM90_TMA_LOAD_MULTICASTENS4_14ComposedLayoutINS4_7SwizzleILi2ELi4ELi3EEENS4_18smem_ptr_flag_bitsILi16EEENSW_INS5_IJNSA_ILi8EEESJ_EEENS5_IJSJ_SD_EEEEEEEvNS4_8identityES14_S1E_vS1F_EENS_8epilogue10collective6detail29Sm90TmaWarpSpecializedAdapterINS1I_15DefaultEpilogueISL_SM_SM_NS1H_6thread17LinearCombinationISL_Li1EffLNS1M_9ScaleType4KindE0ELNS_15FloatRoundStyleE2ESL_EENS1_15EpilogueDefaultEEEEEvvEEEEvNT_6ParamsE:
        .type           _ZN7cutlass13device_kernelINS_4gemm6kernel13GemmUniversalIN4cute5tupleIJiiiiEEENS1_10collective13CollectiveMmaINS1_34MainloopSm90TmaGmmaWarpSpecializedILi11ENS5_IJNS4_1CILi4EEENSA_ILi2EEENSA_ILi1EEEEEENS1_32KernelTmaWarpSpecializedPingpongEEENS5_IJNSA_ILi64EEENSA_ILi256EEENSA_ILi32EEEEEENS_10bfloat16_tENS5_IJlSD_lEEESL_SM_NS4_8TiledMMAINS4_8MMA_AtomIJNS4_4SM904GMMA28MMA_64x256x16_F32BF16BF16_SSILNSQ_5MajorE0ELSS_0ELNSQ_7ScaleInE1ELST_1EEEEEENS4_6LayoutINS5_IJSD_SD_SD_EEENS5_IJNSA_ILi0EEESY_SY_EEEEENS5_IJNS4_10UnderscoreES11_S11_EEEEENS4_23SM90_TMA_LOAD_MULTICASTENS4_14ComposedLayoutINS4_7SwizzleILi2ELi4ELi3EEENS4_18smem_ptr_flag_bitsILi16EEENSW_INS5_IJNSA_ILi8EEESJ_EEENS5_IJSJ_SD_EEEEEEEvNS4_8identityES14_S1E_vS1F_EENS_8epilogue10collective6detail29Sm90TmaWarpSpecializedAdapterINS1I_15DefaultEpilogueISL_SM_SM_NS1H_6thread17LinearCombinationISL_Li1EffLNS1M_9ScaleType4KindE0ELNS_15FloatRoundStyleE2ESL_EENS1_15EpilogueDefaultEEEEEvvEEEEvNT_6ParamsE,@function
        .size           _ZN7cutlass13device_kernelINS_4gemm6kernel13GemmUniversalIN4cute5tupleIJiiiiEEENS1_10collective13CollectiveMmaINS1_34MainloopSm90TmaGmmaWarpSpecializedILi11ENS5_IJNS4_1CILi4EEENSA_ILi2EEENSA_ILi1EEEEEENS1_32KernelTmaWarpSpecializedPingpongEEENS5_IJNSA_ILi64EEENSA_ILi256EEENSA_ILi32EEEEEENS_10bfloat16_tENS5_IJlSD_lEEESL_SM_NS4_8TiledMMAINS4_8MMA_AtomIJNS4_4SM904GMMA28MMA_64x256x16_F32BF16BF16_SSILNSQ_5MajorE0ELSS_0ELNSQ_7ScaleInE1ELST_1EEEEEENS4_6LayoutINS5_IJSD_SD_SD_EEENS5_IJNSA_ILi0EEESY_SY_EEEEENS5_IJNS4_10UnderscoreES11_S11_EEEEENS4_23SM90_TMA_LOAD_MULTICASTENS4_14ComposedLayoutINS4_7SwizzleILi2ELi4ELi3EEENS4_18smem_ptr_flag_bitsILi16EEENSW_INS5_IJNSA_ILi8EEESJ_EEENS5_IJSJ_SD_EEEEEEEvNS4_8identityES14_S1E_vS1F_EENS_8epilogue10collective6detail29Sm90TmaWarpSpecializedAdapterINS1I_15DefaultEpilogueISL_SM_SM_NS1H_6thread17LinearCombinationISL_Li1EffLNS1M_9ScaleType4KindE0ELNS_15FloatRoundStyleE2ESL_EENS1_15EpilogueDefaultEEEEEvvEEEEvNT_6ParamsE,(.L_x_344 - _ZN7cutlass13device_kernelINS_4gemm6kernel13GemmUniversalIN4cute5tupleIJiiiiEEENS1_10collective13CollectiveMmaINS1_34MainloopSm90TmaGmmaWarpSpecializedILi11ENS5_IJNS4_1CILi4EEENSA_ILi2EEENSA_ILi1EEEEEENS1_32KernelTmaWarpSpecializedPingpongEEENS5_IJNSA_ILi64EEENSA_ILi256EEENSA_ILi32EEEEEENS_10bfloat16_tENS5_IJlSD_lEEESL_SM_NS4_8TiledMMAINS4_8MMA_AtomIJNS4_4SM904GMMA28MMA_64x256x16_F32BF16BF16_SSILNSQ_5MajorE0ELSS_0ELNSQ_7ScaleInE1ELST_1EEEEEENS4_6LayoutINS5_IJSD_SD_SD_EEENS5_IJNSA_ILi0EEESY_SY_EEEEENS5_IJNS4_10UnderscoreES11_S11_EEEEENS4_23SM90_TMA_LOAD_MULTICASTENS4_14ComposedLayoutINS4_7SwizzleILi2ELi4ELi3EEENS4_18smem_ptr_flag_bitsILi16EEENSW_INS5_IJNSA_ILi8EEESJ_EEENS5_IJSJ_SD_EEEEEEEvNS4_8identityES14_S1E_vS1F_EENS_8epilogue10collective6detail29Sm90TmaWarpSpecializedAdapterINS1I_15DefaultEpilogueISL_SM_SM_NS1H_6thread17LinearCombinationISL_Li1EffLNS1M_9ScaleType4KindE0ELNS_15FloatRoundStyleE2ESL_EENS1_15EpilogueDefaultEEEEEvvEEEEvNT_6ParamsE)
        .other          _ZN7cutlass13device_kernelINS_4gemm6kernel13GemmUniversalIN4cute5tupleIJiiiiEEENS1_10collective13CollectiveMmaINS1_34MainloopSm90TmaGmmaWarpSpecializedILi11ENS5_IJNS4_1CILi4EEENSA_ILi2EEENSA_ILi1EEEEEENS1_32KernelTmaWarpSpecializedPingpongEEENS5_IJNSA_ILi64EEENSA_ILi256EEENSA_ILi32EEEEEENS_10bfloat16_tENS5_IJlSD_lEEESL_SM_NS4_8TiledMMAINS4_8MMA_AtomIJNS4_4SM904GMMA28MMA_64x256x16_F32BF16BF16_SSILNSQ_5MajorE0ELSS_0ELNSQ_7ScaleInE1ELST_1EEEEEENS4_6LayoutINS5_IJSD_SD_SD_EEENS5_IJNSA_ILi0EEESY_SY_EEEEENS5_IJNS4_10UnderscoreES11_S11_EEEEENS4_23SM90_TMA_LOAD_MULTICASTENS4_14ComposedLayoutINS4_7SwizzleILi2ELi4ELi3EEENS4_18smem_ptr_flag_bitsILi16EEENSW_INS5_IJNSA_ILi8EEESJ_EEENS5_IJSJ_SD_EEEEEEEvNS4_8identityES14_S1E_vS1F_EENS_8epilogue10collective6detail29Sm90TmaWarpSpecializedAdapterINS1I_15DefaultEpilogueISL_SM_SM_NS1H_6thread17LinearCombinationISL_Li1EffLNS1M_9ScaleType4KindE0ELNS_15FloatRoundStyleE2ESL_EENS1_15EpilogueDefaultEEEEEvvEEEEvNT_6ParamsE,@"STO_CUDA_ENTRY STV_DEFAULT"
_ZN7cutlass13device_kernelINS_4gemm6kernel13GemmUniversalIN4cute5tupleIJiiiiEEENS1_10collective13CollectiveMmaINS1_34MainloopSm90TmaGmmaWarpSpecializedILi11ENS5_IJNS4_1CILi4EEENSA_ILi2EEENSA_ILi1EEEEEENS1_32KernelTmaWarpSpecializedPingpongEEENS5_IJNSA_ILi64EEENSA_ILi256EEENSA_ILi32EEEEEENS_10bfloat16_tENS5_IJlSD_lEEESL_SM_NS4_8TiledMMAINS4_8MMA_AtomIJNS4_4SM904GMMA28MMA_64x256x16_F32BF16BF16_SSILNSQ_5MajorE0ELSS_0ELNSQ_7ScaleInE1ELST_1EEEEEENS4_6LayoutINS5_IJSD_SD_SD_EEENS5_IJNSA_ILi0EEESY_SY_EEEEENS5_IJNS4_10UnderscoreES11_S11_EEEEENS4_23SM90_TMA_LOAD_MULTICASTENS4_14ComposedLayoutINS4_7SwizzleILi2ELi4ELi3EEENS4_18smem_ptr_flag_bitsILi16EEENSW_INS5_IJNSA_ILi8EEESJ_EEENS5_IJSJ_SD_EEEEEEEvNS4_8identityES14_S1E_vS1F_EENS_8epilogue10collective6detail29Sm90TmaWarpSpecializedAdapterINS1I_15DefaultEpilogueISL_SM_SM_NS1H_6thread17LinearCombinationISL_Li1EffLNS1M_9ScaleType4KindE0ELNS_15FloatRoundStyleE2ESL_EENS1_15EpilogueDefaultEEEEEvvEEEEvNT_6ParamsE:
[----:B------:R-:W0:Y:S02]  /*0000*/  LDC R1, c[0x0][0x28] ;  /* 0x00000a00ff017b82 */ /* 0x000e240000000800 */
[----:B0-----:R-:W-:Y:S01]  /*0010*/  VIADD R1, R1, 0xfffffff8 ;  /* 0xfffffff801017836 */ /* 0x001fe20000000000 */
[----:B------:R-:W0:Y:S01]  /*0020*/  S2R R4, SR_TID.X ;  /* 0x0000000000047919 */ /* 0x000e220000002100 */
[----:B------:R-:W-:Y:S01]  /*0030*/  ELECT P0, URZ, PT ;  /* 0x00000000003f782f */ /* 0x000fe20003800000 */
[----:B------:R-:W-:Y:S01]  /*0040*/  BSSY B0, `(.L_x_0) ;  /* 0x000000f000007945 */ /* 0x000fe20003800000 */
[--C-:B0-----:R-:W-:Y:S02]  /*0050*/  SHF.R.U32.HI R2, RZ, 0x5, R4.reuse ;  /* 0x00000005ff027819 */ /* 0x101fe40000011604 */
[----:B------:R-:W-:-:S03]  /*0060*/  SHF.R.U32.HI R7, RZ, 0x7, R4 ;  /* 0x00000007ff077819 */ /* 0x000fc60000011604 */
[----:B------:R-:W0:Y:S04]  /*0070*/  SHFL.IDX PT, R5, R2, RZ, 0x1f ;  /* 0x00001fff02057589 */ /* 0x000e2800000e0000 */
[----:B------:R1:W2:Y:S01]  /*0080*/  SHFL.IDX PT, R10, R7, RZ, 0x1f ;  /* 0x00001fff070a7589 */ /* 0x0002a200000e0000 */
[----:B0-----:R-:W-:-:S13]  /*0090*/  ISETP.NE.OR P0, PT, R5, RZ, !P0 ;  /* 0x000000ff0500720c */ /* 0x001fda0004705670 */
[----:B-12---:R-:W-:Y:S05]  /*00a0*/  @P0 BRA `(.L_x_1) ;  /* 0x0000000000200947 */ /* 0x006fea0003800000 */
[----:B------:R-:W-:Y:S02]  /*00b0*/  ULDC.64 UR4, c[0x0][0x198] ;  /* 0x0000660000047ab9 */ /* 0x000fe40000000a00 */
[----:B------:R-:W-:Y:S02]  /*00c0*/  UIADD3 UR6, UP0, UR4, 0xf0, URZ ;  /* 0x000000f004067890 */ /* 0x000fe4000ff1e03f */
[----:B------:R-:W-:Y:S02]  /*00d0*/  UIADD3 UR4, UP1, UR4, 0x1f0, URZ ;  /* 0x000001f004047890 */ /* 0x000fe4000ff3e03f */
[----:B------:R-:W-:Y:S02]  /*00e0*/  UIADD3.X UR7, URZ, UR5, URZ, UP0, !UPT ;  /* 0x000000053f077290 */ /* 0x000fe400087fe43f */
[----:B------:R-:W-:-:S07]  /*00f0*/  UIADD3.X UR5, URZ, UR5, URZ, UP1, !UPT ;  /* 0x000000053f057290 */ /* 0x000fce0008ffe43f */
[----:B------:R0:W-:Y:S02]  /*0100*/  UTMACCTL.PF [UR6] ;  /* 0x00000000060079b9 */ /* 0x0001e40008040000 */
[----:B------:R0:W-:Y:S02]  /*0110*/  UTMACCTL.PF [UR4] ;  /* 0x00000000040079b9 */ /* 0x0001e40008040000 */
[----:B0-----:R-:W-:Y:S01]  /*0120*/  NOP ;  /* 0x0000000000007918 */ /* 0x001fe20000000000 */
.L_x_1:
[----:B------:R-:W-:Y:S05]  /*0130*/  BSYNC B0 ;  /* 0x0000000000007941 */ /* 0x000fea0003800000 */
.L_x_0:
[----:B------:R-:W0:Y:S01]  /*0140*/  SHFL.IDX PT, R8, R2, RZ, 0x1f ;  /* 0x00001fff02087589 */ /* 0x000e2200000e0000 */
[----:B------:R-:W-:-:S04]  /*0150*/  SHF.R.S32.HI R3, RZ, 0x1f, R4 ;  /* 0x0000001fff037819 */ /* 0x000fc80000011404 */
[----:B------:R-:W-:-:S04]  /*0160*/  LEA.HI R3, R3, R4, RZ, 0x7 ;  /* 0x0000000403037211 */ /* 0x000fc800078f38ff */
[----:B------:R-:W-:-:S05]  /*0170*/  LOP3.LUT R3, R3, 0xffffff80, RZ, 0xc0, !PT ;  /* 0xffffff8003037812 */ /* 0x000fca00078ec0ff */
[----:B------:R-:W-:Y:S01]  /*0180*/  IMAD.IADD R3, R4, 0x1, -R3 ;  /* 0x0000000104037824 */ /* 0x000fe200078e0a03 */
[----:B0-----:R-:W-:-:S13]  /*0190*/  ISETP.NE.AND P0, PT, R8, RZ, PT ;  /* 0x000000ff0800720c */ /* 0x001fda0003f05270 */
[----:B------:R-:W-:Y:S05]  /*01a0*/  @P0 BRA `(.L_x_2) ;  /* 0x00000000009c0947 */ /* 0x000fea0003800000 */
[----:B------:R-:W-:Y:S01]  /*01b0*/  ELECT P0, URZ, PT ;  /* 0x00000000003f782f */ /* 0x000fe20003800000 */
[----:B------:R-:W-:-:S12]  /*01c0*/  BSSY B0, `(.L_x_2) ;  /* 0x0000025000007945 */ /* 0x000fd80003800000 */
[----:B------:R-:W-:Y:S05]  /*01d0*/  @!P0 BRA `(.L_x_3) ;  /* 0x00000000008c8947 */ /* 0x000fea0003800000 */
[----:B------:R-:W0:Y:S01]  /*01e0*/  S2UR UR8, SR_CgaCtaId ;  /* 0x00000000000879c3 */ /* 0x000e220000008800 */
[----:B------:R-:W-:Y:S01]  /*01f0*/  UMOV UR4, 0x400 ;  /* 0x0000040000047882 */ /* 0x000fe20000000000 */
[----:B------:R-:W-:Y:S01]  /*0200*/  UMOV UR5, 0x1 ;  /* 0x0000000100057882 */ /* 0x000fe20000000000 */
[----:B------:R-:W-:Y:S02]  /*0210*/  UMOV UR6, 0x5 ;  /* 0x0000000500067882 */ /* 0x000fe40000000000 */
[----:B------:R-:W-:-:S04]  /*0220*/  UIADD3 UR6, -UR6, 0x100000, URZ ;  /* 0x0010000006067890 */ /* 0x000fc8000fffe13f */
[----:B------:R-:W-:Y:S02]  /*0230*/  USHF.L.U32 UR7, UR6, 0xb, URZ ;  /* 0x0000000b06077899 */ /* 0x000fe4000800063f */
[----:B------:R-:W-:Y:S02]  /*0240*/  USHF.L.U32 UR6, UR6, 0x1, URZ ;  /* 0x0000000106067899 */ /* 0x000fe4000800063f */
[----:B0-----:R-:W-:Y:S02]  /*0250*/  ULEA UR8, UR8, UR4, 0x18 ;  /* 0x0000000408087291 */ /* 0x001fe4000f8ec03f */
[----:B------:R-:W-:-:S04]  /*0260*/  UIADD3 UR4, -UR5, 0x100000, URZ ;  /* 0x0010000005047890 */ /* 0x000fc8000fffe13f */
[----:B------:R-:W-:Y:S02]  /*0270*/  USHF.L.U32 UR5, UR4, 0xb, URZ ;  /* 0x0000000b04057899 */ /* 0x000fe4000800063f */
[----:B------:R-:W-:Y:S01]  /*0280*/  USHF.L.U32 UR4, UR4, 0x1, URZ ;  /* 0x0000000104047899 */ /* 0x000fe2000800063f */
[----:B------:R-:W0:Y:S11]  /*0290*/  FENCE.VIEW.ASYNC.S ;  /* 0x00000000000073c6 */ /* 0x000e360000000000 */
[----:B0-----:R0:W1:Y:S01]  /*02a0*/  SYNCS.EXCH.64 URZ, [UR8], UR4 ;  /* 0x00000004083f75b2 */ /* 0x0010620008000100 */
[----:B------:R0:W2:Y:S01]  /*02b0*/  SYNCS.EXCH.64 URZ, [UR8+0x58], UR6 ;  /* 0x00005806083f75b2 */ /* 0x0000a20008000100 */
[----:B------:R0:W3:Y:S01]  /*02c0*/  SYNCS.EXCH.64 URZ, [UR8+0x8], UR4 ;  /* 0x00000804083f75b2 */ /* 0x0000e20008000100 */
[----:B------:R0:W4:Y:S01]  /*02d0*/  SYNCS.EXCH.64 URZ, [UR8+0x60], UR6 ;  /* 0x00006006083f75b2 */ /* 0x0001220008000100 */
[----:B------:R0:W0:Y:S01]  /*02e0*/  SYNCS.EXCH.64 URZ, [UR8+0x10], UR4 ;  /* 0x00001004083f75b2 */ /* 0x0000220008000100 */
        /* <DEDUP_REMOVED lines=17> */
[----:B------:R-:W-:Y:S01]  /*0400*/  NOP ;  /* 0x0000000000007918 */ /* 0x000fe20000000000 */
.L_x_3:
[----:B0-----:R-:W-:Y:S05]  /*0410*/  BSYNC B0 ;  /* 0x0000000000007941 */ /* 0x001fea0003800000 */
.L_x_2:
[----:B------:R-:W0:Y:S01]  /*0420*/  S2UR UR12, SR_CTAID.X ;  /* 0x00000000000c79c3 */ /* 0x000e220000002500 */
[----:B------:R-:W-:Y:S01]  /*0430*/  SHF.R.S32.HI R0, RZ, 0x1f, R3 ;  /* 0x0000001fff007819 */ /* 0x000fe20000011403 */
[----:B------:R-:W5:Y:S01]  /*0440*/  SHFL.IDX PT, R15, R2, RZ, 0x1f ;  /* 0x00001fff020f7589 */ /* 0x000f6200000e0000 */
[----:B------:R-:W-:Y:S02]  /*0450*/  SHF.R.S32.HI R11, RZ, 0x1f, R8 ;  /* 0x0000001fff0b7819 */ /* 0x000fe40000011408 */
[----:B------:R-:W-:Y:S02]  /*0460*/  ELECT P0, URZ, PT ;  /* 0x00000000003f782f */ /* 0x000fe40003800000 */
[----:B------:R-:W-:Y:S01]  /*0470*/  LEA.HI R6, R0, R3, RZ, 0x3 ;  /* 0x0000000300067211 */ /* 0x000fe200078f18ff */
[----:B------:R1:W2:Y:S01]  /*0480*/  SHFL.IDX PT, R13, R2, RZ, 0x1f ;  /* 0x00001fff020d7589 */ /* 0x0002a200000e0000 */
[----:B------:R-:W-:Y:S02]  /*0490*/  LEA.HI R11, R11, R8, RZ, 0x2 ;  /* 0x000000080b0b7211 */ /* 0x000fe400078f10ff */
[----:B------:R-:W-:-:S02]  /*04a0*/  ELECT P1, URZ, PT ;  /* 0x00000000003f782f */ /* 0x000fc40003820000 */
[--C-:B------:R-:W-:Y:S01]  /*04b0*/  SHF.R.S32.HI R9, RZ, 0x3, R6.reuse ;  /* 0x00000003ff097819 */ /* 0x100fe20000011406 */
[----:B------:R-:W-:Y:S01]  /*04c0*/  ULDC UR4, c[0x0][0x150] ;  /* 0x0000540000047ab9 */ /* 0x000fe20000000800 */
[----:B------:R-:W-:Y:S01]  /*04d0*/  SHF.R.S32.HI R12, RZ, 0x1f, R6 ;  /* 0x0000001fff0c7819 */ /* 0x000fe20000011406 */
[----:B------:R-:W3:Y:S01]  /*04e0*/  LDC R14, c[0x0][0x140] ;  /* 0x00005000ff0e7b82 */ /* 0x000ee20000000800 */
[----:B------:R-:W4:Y:S01]  /*04f0*/  S2R R6, SR_CTAID.Y ;  /* 0x0000000000067919 */ /* 0x000f220000002600 */
[----:B------:R-:W-:Y:S01]  /*0500*/  LOP3.LUT R11, R11, 0x3ffffffc, RZ, 0xc0, !PT ;  /* 0x3ffffffc0b0b7812 */ /* 0x000fe200078ec0ff */
[----:B------:R-:W-:Y:S01]  /*0510*/  UMOV UR11, 0x80 ;  /* 0x00000080000b7882 */ /* 0x000fe20000000000 */
[----:B------:R-:W-:Y:S01]  /*0520*/  LEA.HI R12, R12, R9, RZ, 0x2 ;  /* 0x000000090c0c7211 */ /* 0x000fe200078f10ff */
[----:B------:R-:W-:Y:S01]  /*0530*/  NOP ;  /* 0x0000000000007918 */ /* 0x000fe20000000000 */
[----:B-1----:R-:W-:Y:S01]  /*0540*/  SHF.R.S32.HI R2, RZ, 0x1f, R5 ;  /* 0x0000001fff027819 */ /* 0x002fe20000011405 */
[----:B------:R-:W-:Y:S01]  /*0550*/  IMAD.IADD R11, R8, 0x1, -R11 ;  /* 0x00000001080b7824 */ /* 0x000fe200078e0a0b */
[----:B------:R-:W-:Y:S01]  /*0560*/  LOP3.LUT R12, R12, 0xfffffffc, RZ, 0xc0, !PT ;  /* 0xfffffffc0c0c7812 */ /* 0x000fe200078ec0ff */
[----:B------:R-:W1:Y:S01]  /*0570*/  LDC R25, c[0x0][0x148] ;  /* 0x00005200ff197b82 */ /* 0x000e620000000800 */
[----:B------:R-:W-:Y:S01]  /*0580*/  LEA.HI R2, R2, R5, RZ, 0x2 ;  /* 0x0000000502027211 */ /* 0x000fe200078f10ff */
[----:B------:R-:W-:Y:S01]  /*0590*/  NOP ;  /* 0x0000000000007918 */ /* 0x000fe20000000000 */
[C---:B------:R-:W-:Y:S01]  /*05a0*/  VIADD R35, R10.reuse, 0xffffffff ;  /* 0xffffffff0a237836 */ /* 0x040fe20000000000 */
[----:B------:R-:W-:Y:S01]  /*05b0*/  ISETP.NE.AND P3, PT, R10, RZ, PT ;  /* 0x000000ff0a00720c */ /* 0x000fe20003f65270 */
[----:B------:R-:W-:Y:S01]  /*05c0*/  IMAD.IADD R12, R9, 0x1, -R12 ;  /* 0x00000001090c7824 */ /* 0x000fe200078e0a0c */
[----:B0-----:R-:W-:Y:S01]  /*05d0*/  I2FP.F32.U32 R9, UR12 ;  /* 0x0000000c00097c45 */ /* 0x001fe20008201000 */
[----:B------:R-:W-:Y:S01]  /*05e0*/  IMAD.MOV.U32 R153, RZ, RZ, 0x1 ;  /* 0x00000001ff997424 */ /* 0x000fe200078e00ff */
[----:B-----5:R-:W-:Y:S01]  /*05f0*/  ISETP.NE.OR P0, PT, R15, RZ, !P0 ;  /* 0x000000ff0f00720c */ /* 0x020fe20004705670 */
[----:B------:R-:W-:Y:S01]  /*0600*/  IMAD R11, R11, 0x4, R12 ;  /* 0x000000040b0b7824 */ /* 0x000fe200078e020c */
[----:B--2---:R-:W-:Y:S01]  /*0610*/  ISETP.NE.OR P1, PT, R13, RZ, !P1 ;  /* 0x000000ff0d00720c */ /* 0x004fe20004f25670 */
[----:B------:R-:W-:Y:S01]  /*0620*/  FMUL R9, R9, UR4 ;  /* 0x0000000409097c20 */ /* 0x000fe20008400000 */
[----:B------:R-:W0:Y:S01]  /*0630*/  LDC R13, c[0x0][0x144] ;  /* 0x00005100ff0d7b82 */ /* 0x000e220000000800 */
[----:B------:R-:W-:Y:S01]  /*0640*/  LOP3.LUT R2, R2, 0xfffffffc, RZ, 0xc0, !PT ;  /* 0xfffffffc02027812 */ /* 0x000fe200078ec0ff */
[----:B------:R-:W-:Y:S01]  /*0650*/  ULDC UR4, c[0x0][0x154] ;  /* 0x0000550000047ab9 */ /* 0x000fe20000000800 */
[----:B------:R-:W-:Y:S01]  /*0660*/  SHF.R.S32.HI R8, RZ, 0x1f, R11 ;  /* 0x0000001fff087819 */ /* 0x000fe2000001140b */
[----:B------:R-:W-:Y:S01]  /*0670*/  IMAD.SHL.U32 R152, R11, 0x4, RZ ;  /* 0x000000040b987824 */ /* 0x000fe200078e00ff */
[----:B------:R-:W2:Y:S01]  /*0680*/  F2I.U32.TRUNC.NTZ R9, R9 ;  /* 0x0000000900097305 */ /* 0x000ea2000020f000 */
[----:B------:R-:W-:Y:S01]  /*0690*/  IMAD.IADD R5, R5, 0x1, -R2 ;  /* 0x0000000105057824 */ /* 0x000fe200078e0a02 */
[----:B------:R-:W-:-:S02]  /*06a0*/  LEA.HI R8, R8, R11, RZ, 0x2 ;  /* 0x0000000b08087211 */ /* 0x000fc400078f10ff */
[----:B------:R-:W-:Y:S01]  /*06b0*/  VOTEU.ALL UP2, P0 ;  /* 0x00000000003f7886 */ /* 0x000fe20000040000 */
[----:B------:R-:W-:Y:S01]  /*06c0*/  LOP3.LUT R152, R11, 0xc, R152, 0x78, !PT ;  /* 0x0000000c0b987812 */ /* 0x000fe200078e7898 */
[----:B------:R-:W-:Y:S01]  /*06d0*/  VOTEU.ALL UP3, P1 ;  /* 0x00000000003f7886 */ /* 0x000fe20000860000 */
[----:B----4-:R-:W-:Y:S01]  /*06e0*/  I2FP.F32.U32 R2, R6 ;  /* 0x0000000600027245 */ /* 0x010fe20000201000 */
[----:B------:R-:W-:Y:S01]  /*06f0*/  VOTEU.ALL UP4, P1 ;  /* 0x00000000003f7886 */ /* 0x000fe20000880000 */
[----:B------:R-:W4:Y:S01]  /*0700*/  @!UP2 S2UR UR7, SR_CgaCtaId ;  /* 0x000000000007a9c3 */ /* 0x000f220000008800 */
[----:B------:R-:W-:Y:S01]  /*0710*/  LOP3.LUT R8, R8, 0xfffffffc, RZ, 0xc0, !PT ;  /* 0xfffffffc08087812 */ /* 0x000fe200078ec0ff */
[----:B------:R-:W-:Y:S01]  /*0720*/  @!UP2 UMOV UR6, 0x400 ;  /* 0x000004000006a882 */ /* 0x000fe20000000000 */
[----:B------:R-:W-:Y:S01]  /*0730*/  FMUL R2, R2, UR4 ;  /* 0x0000000402027c20 */ /* 0x000fe20008400000 */
[----:B------:R-:W-:Y:S01]  /*0740*/  UMOV UR4, 0x20 ;  /* 0x0000002000047882 */ /* 0x000fe20000000000 */
[----:B------:R-:W-:Y:S01]  /*0750*/  @!UP3 UMOV UR9, 0x400 ;  /* 0x000004000009b882 */ /* 0x000fe20000000000 */
[----:B--2---:R-:W-:Y:S01]  /*0760*/  IMAD.MOV R12, RZ, RZ, -R9 ;  /* 0x000000ffff0c7224 */ /* 0x004fe200078e0a09 */
[----:B------:R-:W-:-:S04]  /*0770*/  @!UP2 UIADD3 UR4, -UR4, 0x100000, URZ ;  /* 0x001000000404a890 */ /* 0x000fc8000fffe13f */
[----:B------:R-:W-:Y:S02]  /*0780*/  @!UP2 USHF.L.U32 UR5, UR4, 0xb, URZ ;  /* 0x0000000b0405a899 */ /* 0x000fe4000800063f */
[----:B------:R-:W-:Y:S01]  /*0790*/  @!UP2 USHF.L.U32 UR4, UR4, 0x1, URZ ;  /* 0x000000010404a899 */ /* 0x000fe2000800063f */
[----:B------:R-:W2:Y:S01]  /*07a0*/  @!UP3 S2UR UR10, SR_CgaCtaId ;  /* 0x00000000000ab9c3 */ /* 0x000ea20000008800 */
[----:B------:R-:W-:Y:S01]  /*07b0*/  IMAD.IADD R8, R11, 0x1, -R8 ;  /* 0x000000010b087824 */ /* 0x000fe200078e0a08 */
[----:B------:R-:W5:Y:S01]  /*07c0*/  F2I.U32.TRUNC.NTZ R2, R2 ;  /* 0x0000000200027305 */ /* 0x000f62000020f000 */
[----:B0-----:R-:W-:Y:S01]  /*07d0*/  IMAD R21, R13, R12, UR12 ;  /* 0x0000000c0d157e24 */ /* 0x001fe2000f8e020c */
[----:B------:R-:W-:Y:S01]  /*07e0*/  VOTEU.ALL UP5, P1 ;  /* 0x00000000003f7886 */ /* 0x000fe200008a0000 */
[----:B---3--:R-:W-:Y:S01]  /*07f0*/  ISETP.EQ.U32.AND P2, PT, R14, 0x1, PT ;  /* 0x000000010e00780c */ /* 0x008fe20003f42070 */
[----:B------:R-:W-:Y:S01]  /*0800*/  VOTEU.ALL UP0, P0 ;  /* 0x00000000003f7886 */ /* 0x000fe20000000000 */
[----:B------:R-:W-:Y:S01]  /*0810*/  VOTEU.ALL UP1, P0 ;  /* 0x00000000003f7886 */ /* 0x000fe20000020000 */
[----:B------:R-:W-:Y:S01]  /*0820*/  ISETP.NE.AND P4, PT, R8, R21, PT ;  /* 0x000000150800720c */ /* 0x000fe20003f85270 */
[----:B------:R0:W3:Y:S01]  /*0830*/  SHFL.IDX PT, R14, R7, RZ, 0x1f ;  /* 0x00001fff070e7589 */ /* 0x0000e200000e0000 */
[----:B------:R-:W-:-:S02]  /*0840*/  LOP3.LUT P0, RZ, R3, 0x7, RZ, 0xc0, !PT ;  /* 0x0000000703ff7812 */ /* 0x000fc4000780c0ff */
[----:B------:R-:W-:Y:S02]  /*0850*/  ISETP.GE.U32.AND P6, PT, R35, 0x2, PT ;  /* 0x000000022300780c */ /* 0x000fe40003fc6070 */
[----:B------:R-:W-:Y:S01]  /*0860*/  ISETP.LT.U32.AND P0, PT, R152, 0x8, !P0 ;  /* 0x000000089800780c */ /* 0x000fe20004701070 */
[----:B----4-:R-:W-:Y:S01]  /*0870*/  @!UP2 ULEA UR8, UR7, UR6, 0x18 ;  /* 0x000000060708a291 */ /* 0x010fe2000f8ec03f */
[----:B-----5:R-:W-:Y:S01]  /*0880*/  IMAD.MOV R20, RZ, RZ, -R2 ;  /* 0x000000ffff147224 */ /* 0x020fe200078e0a02 */
[----:B------:R-:W-:-:S04]  /*0890*/  @!UP3 UIADD3 UR6, -UR11, 0x100000, URZ ;  /* 0x001000000b06b890 */ /* 0x000fc8000fffe13f */
[----:B------:R-:W-:Y:S02]  /*08a0*/  @!UP3 USHF.L.U32 UR7, UR6, 0xb, URZ ;  /* 0x0000000b0607b899 */ /* 0x000fe4000800063f */
[----:B------:R-:W-:Y:S01]  /*08b0*/  @!UP3 USHF.L.U32 UR6, UR6, 0x1, URZ ;  /* 0x000000010606b899 */ /* 0x000fe2000800063f */
[----:B------:R-:W-:Y:S01]  /*08c0*/  VOTEU.ALL UP2, P1 ;  /* 0x00000000003f7886 */ /* 0x000fe20000840000 */
[----:B------:R-:W-:Y:S01]  /*08d0*/  @P4 SHF.R.S32.HI R9, RZ, 0x1f, R152 ;  /* 0x0000001fff094819 */ /* 0x000fe20000011498 */
[----:B-1----:R-:W-:Y:S01]  /*08e0*/  IMAD R2, R25, R20, R6 ;  /* 0x0000001419027224 */ /* 0x002fe200078e0206 */
[----:B--2---:R-:W-:Y:S02]  /*08f0*/  @!UP3 ULEA UR9, UR10, UR9, 0x18 ;  /* 0x000000090a09b291 */ /* 0x004fe4000f8ec03f */
[----:B------:R-:W-:Y:S01]  /*0900*/  @P4 LEA.HI R9, R9, R152, RZ, 0x2 ;  /* 0x0000009809094211 */ /* 0x000fe200078f10ff */
[----:B------:R-:W-:Y:S01]  /*0910*/  VOTEU.ALL UP3, P1 ;  /* 0x00000000003f7886 */ /* 0x000fe20000860000 */
[----:B------:R-:W-:Y:S01]  /*0920*/  ISETP.NE.AND P1, PT, R5, 0x3, PT ;  /* 0x000000030500780c */ /* 0x000fe20003f25270 */
[----:B------:R-:W1:Y:S02]  /*0930*/  FENCE.VIEW.ASYNC.S ;  /* 0x00000000000073c6 */ /* 0x000e640000000000 */
[----:B-1----:R0:W1:Y:S01]  /*0940*/  @!UP0 SYNCS.EXCH.64 URZ, [UR8+0xe0], UR4 ;  /* 0x0000e004083f85b2 */ /* 0x0020620008000100 */
[----:B------:R-:W-:-:S02]  /*0950*/  @P4 SHF.R.S32.HI R9, RZ, 0x2, R9 ;  /* 0x00000002ff094819 */ /* 0x000fc40000011409 */
[----:B------:R-:W-:Y:S02]  /*0960*/  ISETP.EQ.OR P1, PT, R5, RZ, !P1 ;  /* 0x000000ff0500720c */ /* 0x000fe40004f22670 */
[----:B------:R-:W-:Y:S02]  /*0970*/  @P4 ISETP.NE.AND P5, PT, R9, R2, PT ;  /* 0x000000020900420c */ /* 0x000fe40003fa5270 */
[----:B------:R-:W-:Y:S02]  /*0980*/  ISETP.EQ.AND P1, PT, R10, RZ, P1 ;  /* 0x000000ff0a00720c */ /* 0x000fe40000f22270 */
[----:B------:R-:W-:Y:S02]  /*0990*/  SEL R2, RZ, 0x1, !P0 ;  /* 0x00000001ff027807 */ /* 0x000fe40004000000 */
[----:B------:R-:W-:Y:S02]  /*09a0*/  @P4 SEL R153, RZ, 0x1, P5 ;  /* 0x00000001ff994807 */ /* 0x000fe40002800000 */
[----:B------:R-:W-:-:S02]  /*09b0*/  SEL R16, RZ, 0x1, !P1 ;  /* 0x00000001ff107807 */ /* 0x000fc40004800000 */
[----:B------:R-:W-:Y:S01]  /*09c0*/  LOP3.LUT R153, R153, R2, RZ, 0xc0, !PT ;  /* 0x0000000299997212 */ /* 0x000fe200078ec0ff */
[----:B------:R0:W2:Y:S01]  /*09d0*/  @!UP1 SYNCS.EXCH.64 URZ, [UR8+0xe8], UR4 ;  /* 0x0000e804083f95b2 */ /* 0x0000a20008000100 */
[----:B------:R-:W-:Y:S01]  /*09e0*/  NOP ;  /* 0x0000000000007918 */ /* 0x000fe20000000000 */
[----:B------:R-:W-:Y:S01]  /*09f0*/  SEL R16, R16, 0x2, P6 ;  /* 0x0000000210107807 */ /* 0x000fe20003000000 */
[----:B------:R0:W4:Y:S01]  /*0a00*/  @!UP2 SYNCS.EXCH.64 URZ, [UR9+0xc0], UR6 ;  /* 0x0000c006093fa5b2 */ /* 0x0001220008000100 */
[----:B------:R0:W0:Y:S01]  /*0a10*/  @!UP3 SYNCS.EXCH.64 URZ, [UR9+0xc8], UR6 ;  /* 0x0000c806093fb5b2 */ /* 0x0000220008000100 */
[----:B------:R0:W0:Y:S01]  /*0a20*/  @!UP4 SYNCS.EXCH.64 URZ, [UR9+0xd0], UR6 ;  /* 0x0000d006093fc5b2 */ /* 0x0000220008000100 */
[----:B------:R0:W0:Y:S01]  /*0a30*/  @!UP5 SYNCS.EXCH.64 URZ, [UR9+0xd8], UR6 ;  /* 0x0000d806093fd5b2 */ /* 0x0000220008000100 */
[----:B------:R-:W-:Y:S01]  /*0a40*/  NOP ;  /* 0x0000000000007918 */ /* 0x000fe20000000000 */
[----:B-1-3--:R-:W-:Y:S05]  /*0a50*/  @!P2 BRA `(.L_x_4) ;  /* 0x000000000008a947 */ /* 0x00afea0003800000 */
[----:B0-2-4-:R-:W-:Y:S01]  /*0a60*/  UCGABAR_ARV ;  /* 0x00000000000079c7 */ /* 0x015fe20008000000 */
[----:B------:R-:W-:Y:S05]  /*0a70*/  BRA `(.L_x_5) ;  /* 0x0000000000047947 */ /* 0x000fea0003800000 */
.L_x_4:
[----:B0-2-4-:R-:W-:Y:S01]  /*0a80*/  NOP ;  /* 0x0000000000007918 */ /* 0x015fe20000000000 */
.L_x_5:
[----:B------:R-:W-:Y:S01]  /*0a90*/  ULDC.64 UR4, c[0x0][0x598] ;  /* 0x0001660000047ab9 */ /* 0x000fe20000000a00 */
[----:B------:R-:W-:Y:S01]  /*0aa0*/  ULDC.64 UR36, c[0x0][0x208] ;  /* 0x0000820000247ab9 */ /* 0x000fe20000000a00 */
[----:B------:R-:W-:-:S04]  /*0ab0*/  ISETP.NE.U32.AND P0, PT, RZ, UR4, PT ;  /* 0x00000004ff007c0c */ /* 0x000fc8000bf05070 */
[----:B------:R-:W-:-:S13]  /*0ac0*/  ISETP.NE.AND.EX P0, PT, RZ, UR5, PT, P0 ;  /* 0x00000005ff007c0c */ /* 0x000fda000bf05300 */
[----:B------:R-:W-:Y:S05]  /*0ad0*/  @!P0 BRA `(.L_x_6) ;  /* 0x00000000001c8947 */ /* 0x000fea0003800000 */
[----:B------:R-:W0:Y:S02]  /*0ae0*/  LDC.64 R8, c[0x0][0x598] ;  /* 0x00016600ff087b82 */ /* 0x000e240000000a00 */
[----:B0-----:R-:W2:Y:S02]  /*0af0*/  LDG.E.64 R8, desc[UR36][R8.64] ;  /* 0x0000002408087981 */ /* 0x001ea4000c1e1b00 */
[----:B--2---:R-:W-:-:S04]  /*0b00*/  ISETP.NE.U32.AND P0, PT, R8, RZ, PT ;  /* 0x000000ff0800720c */ /* 0x004fc80003f05070 */
[----:B------:R-:W-:-:S13]  /*0b10*/  ISETP.NE.AND.EX P0, PT, R9, RZ, PT, P0 ;  /* 0x000000ff0900720c */ /* 0x000fda0003f05300 */
[----:B------:R-:W-:Y:S05]  /*0b20*/  @!P0 BRA `(.L_x_6) ;  /* 0x0000000000088947 */ /* 0x000fea0003800000 */
[----:B------:R0:W5:Y:S01]  /*0b30*/  LD.E R154, desc[UR36][R8.64] ;  /* 0x00000024089a7980 */ /* 0x000162000c101900 */
[----:B------:R-:W-:Y:S05]  /*0b40*/  BRA `(.L_x_7) ;  /* 0x0000000000247947 */ /* 0x000fea0003800000 */
.L_x_6:
[----:B------:R-:W-:Y:S02]  /*0b50*/  ULDC.64 UR4, c[0x0][0x588] ;  /* 0x0001620000047ab9 */ /* 0x000fe40000000a00 */
[----:B------:R-:W-:-:S04]  /*0b60*/  ISETP.NE.U32.AND P0, PT, RZ, UR4, PT ;  /* 0x00000004ff007c0c */ /* 0x000fc8000bf05070 */
[----:B------:R-:W-:-:S13]  /*0b70*/  ISETP.NE.AND.EX P0, PT, RZ, UR5, PT, P0 ;  /* 0x00000005ff007c0c */ /* 0x000fda000bf05300 */
[----:B------:R-:W-:Y:S05]  /*0b80*/  @!P0 BRA `(.L_x_8) ;  /* 0x00000000000c8947 */ /* 0x000fea0003800000 */
[----:B------:R-:W0:Y:S02]  /*0b90*/  LDC.64 R154, c[0x0][0x588] ;  /* 0x00016200ff9a7b82 */ /* 0x000e240000000a00 */
[----:B0-----:R1:W5:Y:S01]  /*0ba0*/  LDG.E R154, desc[UR36][R154.64] ;  /* 0x000000249a9a7981 */ /* 0x001362000c1e1900 */
[----:B------:R-:W-:Y:S05]  /*0bb0*/  BRA `(.L_x_7) ;  /* 0x0000000000087947 */ /* 0x000fea0003800000 */
.L_x_8:
[----:B------:R-:W-:Y:S02]  /*0bc0*/  ULDC UR4, c[0x0][0x580] ;  /* 0x0001600000047ab9 */ /* 0x000fe40000000800 */
[----:B------:R-:W-:-:S07]  /*0bd0*/  IMAD.U32 R154, RZ, RZ, UR4 ;  /* 0x00000004ff9a7e24 */ /* 0x000fce000f8e00ff */
.L_x_7:
[----:B------:R-:W-:Y:S02]  /*0be0*/  ULDC.64 UR4, c[0x0][0x5a0] ;  /* 0x0001680000047ab9 */ /* 0x000fe40000000a00 */
[----:B------:R-:W-:-:S04]  /*0bf0*/  ISETP.NE.U32.AND P0, PT, RZ, UR4, PT ;  /* 0x00000004ff007c0c */ /* 0x000fc8000bf05070 */
[----:B------:R-:W-:-:S13]  /*0c00*/  ISETP.NE.AND.EX P0, PT, RZ, UR5, PT, P0 ;  /* 0x00000005ff007c0c */ /* 0x000fda000bf05300 */
[----:B------:R-:W-:Y:S05]  /*0c10*/  @!P0 BRA `(.L_x_9) ;  /* 0x00000000001c8947 */ /* 0x000fea0003800000 */
[----:B0-----:R-:W0:Y:S02]  /*0c20*/  LDC.64 R8, c[0x0][0x5a0] ;  /* 0x00016800ff087b82 */ /* 0x001e240000000a00 */
[----:B0-----:R-:W2:Y:S02]  /*0c30*/  LDG.E.64 R8, desc[UR36][R8.64] ;  /* 0x0000002408087981 */ /* 0x001ea4000c1e1b00 */
[----:B--2---:R-:W-:-:S04]  /*0c40*/  ISETP.NE.U32.AND P0, PT, R8, RZ, PT ;  /* 0x000000ff0800720c */ /* 0x004fc80003f05070 */
[----:B------:R-:W-:-:S13]  /*0c50*/  ISETP.NE.AND.EX P0, PT, R9, RZ, PT, P0 ;  /* 0x000000ff0900720c */ /* 0x000fda0003f05300 */
[----:B------:R-:W-:Y:S05]  /*0c60*/  @!P0 BRA `(.L_x_9) ;  /* 0x0000000000088947 */ /* 0x000fea0003800000 */
[----:B-1----:R0:W5:Y:S01]  /*0c70*/  LD.E R155, desc[UR36][R8.64] ;  /* 0x00000024089b7980 */ /* 0x002162000c101900 */
[----:B------:R-:W-:Y:S05]  /*0c80*/  BRA `(.L_x_10) ;  /* 0x0000000000247947 */ /* 0x000fea0003800000 */
.L_x_9:
[----:B------:R-:W-:Y:S02]  /*0c90*/  ULDC.64 UR4, c[0x0][0x590] ;  /* 0x0001640000047ab9 */ /* 0x000fe40000000a00 */
[----:B------:R-:W-:-:S04]  /*0ca0*/  ISETP.NE.U32.AND P0, PT, RZ, UR4, PT ;  /* 0x00000004ff007c0c */ /* 0x000fc8000bf05070 */
[----:B------:R-:W-:-:S13]  /*0cb0*/  ISETP.NE.AND.EX P0, PT, RZ, UR5, PT, P0 ;  /* 0x00000005ff007c0c */ /* 0x000fda000bf05300 */
[----:B------:R-:W-:Y:S05]  /*0cc0*/  @!P0 BRA `(.L_x_11) ;  /* 0x00000000000c8947 */ /* 0x000fea0003800000 */
[----:B0-----:R-:W1:Y:S02]  /*0cd0*/  LDC.64 R8, c[0x0][0x590] ;  /* 0x00016400ff087b82 */ /* 0x001e640000000a00 */
[----:B-1----:R1:W5:Y:S01]  /*0ce0*/  LDG.E R155, desc[UR36][R8.64] ;  /* 0x00000024089b7981 */ /* 0x002362000c1e1900 */
[----:B------:R-:W-:Y:S05]  /*0cf0*/  BRA `(.L_x_10) ;  /* 0x0000000000087947 */ /* 0x000fea0003800000 */
.L_x_11:
[----:B------:R-:W-:Y:S02]  /*0d00*/  ULDC UR4, c[0x0][0x584] ;  /* 0x0001610000047ab9 */ /* 0x000fe40000000800 */
[----:B-1----:R-:W-:-:S07]  /*0d10*/  IMAD.U32 R155, RZ, RZ, UR4 ;  /* 0x00000004ff9b7e24 */ /* 0x002fce000f8e00ff */
.L_x_10:
[----:B------:R-:W2:Y:S01]  /*0d20*/  LDC R2, c[0x0][0x65c] ;  /* 0x00019700ff027b82 */ /* 0x000ea20000000800 */
[----:B------:R-:W-:Y:S01]  /*0d30*/  ULDC UR6, c[0x0][0x28c] ;  /* 0x0000a30000067ab9 */ /* 0x000fe20000000800 */
[----:B------:R-:W-:Y:S01]  /*0d40*/  ISETP.NE.AND P0, PT, R10, 0x2, PT ;  /* 0x000000020a00780c */ /* 0x000fe20003f05270 */
[----:B------:R-:W-:Y:S01]  /*0d50*/  UIADD3 UR6, UR6, 0x1f, URZ ;  /* 0x0000001f06067890 */ /* 0x000fe2000fffe03f */
[----:B01----:R-:W-:Y:S01]  /*0d60*/  IMAD.U32 R8, RZ, RZ, UR12 ;  /* 0x0000000cff087e24 */ /* 0x003fe2000f8e00ff */
[----:B------:R-:W-:Y:S01]  /*0d70*/  UMOV UR39, URZ ;  /* 0x0000003f00277c82 */ /* 0x000fe20008000000 */
[----:B------:R-:W-:Y:S01]  /*0d80*/  IMAD.MOV.U32 R9, RZ, RZ, RZ ;  /* 0x000000ffff097224 */ /* 0x000fe200078e00ff */
[----:B------:R-:W-:Y:S01]  /*0d90*/  USHF.R.S32.HI UR7, URZ, 0x1f, UR6 ;  /* 0x0000001f3f077899 */ /* 0x000fe20008011406 */
[----:B------:R-:W-:Y:S01]  /*0da0*/  UMOV UR38, URZ ;  /* 0x0000003f00267c82 */ /* 0x000fe20008000000 */
[----:B------:R-:W-:Y:S02]  /*0db0*/  ULDC.64 UR8, c[0x0][0x650] ;  /* 0x0001940000087ab9 */ /* 0x000fe40000000a00 */
[----:B------:R-:W-:-:S04]  /*0dc0*/  ULEA.HI UR7, UR7, UR6, URZ, 0x5 ;  /* 0x0000000607077291 */ /* 0x000fc8000f8f283f */
[----:B------:R-:W-:Y:S01]  /*0dd0*/  USHF.R.S32.HI UR40, URZ, 0x5, UR7 ;  /* 0x000000053f287899 */ /* 0x000fe20008011407 */
[----:B--2---:R-:W-:-:S13]  /*0de0*/  ISETP.NE.AND P1, PT, R2, 0x1, PT ;  /* 0x000000010200780c */ /* 0x004fda0003f25270 */
[----:B------:R-:W0:Y:S01]  /*0df0*/  @P1 LDC R19, c[0x0][0x10] ;  /* 0x00000400ff131b82 */ /* 0x000e220000000800 */
[----:B------:R-:W-:Y:S02]  /*0e00*/  @P1 IMAD.MOV.U32 R7, RZ, RZ, RZ ;  /* 0x000000ffff071224 */ /* 0x000fe400078e00ff */
[----:B------:R-:W-:-:S05]  /*0e10*/  @P1 IMAD.MOV.U32 R17, RZ, RZ, RZ ;  /* 0x000000ffff111224 */ /* 0x000fca00078e00ff */
[----:B------:R-:W1:Y:S01]  /*0e20*/  @!P1 LDC R11, c[0x0][0xc] ;  /* 0x00000300ff0b9b82 */ /* 0x000e620000000800 */
[----:B------:R-:W-:Y:S01]  /*0e30*/  ULDC UR4, c[0x0][0xc] ;  /* 0x0000030000047ab9 */ /* 0x000fe20000000800 */
[----:B------:R-:W-:Y:S02]  /*0e40*/  ULDC UR5, c[0x0][0x10] ;  /* 0x0000040000057ab9 */ /* 0x000fe40000000800 */
[----:B------:R-:W-:-:S04]  /*0e50*/  UIMAD.WIDE.U32 UR4, UR4, UR5, URZ ;  /* 0x00000005040472a5 */ /* 0x000fc8000f8e003f */
[----:B------:R-:W2:Y:S01]  /*0e60*/  LDC R2, c[0x0][0x14] ;  /* 0x00000500ff027b82 */ /* 0x000ea20000000800 */
[----:B0-----:R-:W-:-:S04]  /*0e70*/  @P1 IMAD.WIDE.U32 R18, R19, UR12, R6 ;  /* 0x0000000c13121c25 */ /* 0x001fc8000f8e0006 */
[----:B------:R-:W-:Y:S02]  /*0e80*/  @P1 IMAD.IADD R17, R19, 0x1, R17 ;  /* 0x0000000113111824 */ /* 0x000fe400078e0211 */
[----:B-1----:R-:W-:-:S04]  /*0e90*/  @!P1 IMAD.WIDE.U32 R8, R6, R11, R8 ;  /* 0x0000000b06089225 */ /* 0x002fc800078e0008 */
[----:B------:R-:W-:Y:S02]  /*0ea0*/  @!P1 IMAD.MOV.U32 R18, RZ, RZ, R8 ;  /* 0x000000ffff129224 */ /* 0x000fe400078e0008 */
[----:B------:R-:W-:Y:S02]  /*0eb0*/  @!P1 IMAD.MOV.U32 R17, RZ, RZ, R9 ;  /* 0x000000ffff119224 */ /* 0x000fe400078e0009 */
[----:B--2---:R-:W-:-:S04]  /*0ec0*/  IMAD.WIDE.U32 R12, R2, UR4, RZ ;  /* 0x00000004020c7c25 */ /* 0x004fc8000f8e00ff */
[----:B------:R-:W-:Y:S01]  /*0ed0*/  IMAD R23, R2, UR5, RZ ;  /* 0x0000000502177c24 */ /* 0x000fe2000f8e02ff */
[----:B------:R0:W-:Y:S03]  /*0ee0*/  STL.64 [R1], R12 ;  /* 0x0000000c01007387 */ /* 0x0001e60000100a00 */
[----:B------:R-:W-:Y:S01]  /*0ef0*/  IMAD.IADD R23, R13, 0x1, R23 ;  /* 0x000000010d177824 */ /* 0x000fe200078e0217 */
[----:B------:R-:W-:Y:S06]  /*0f00*/  @P0 BRA `(.L_x_12) ;  /* 0x0000000000200947 */ /* 0x000fec0003800000 */
[----:B------:R-:W-:Y:S01]  /*0f10*/  UISETP.GE.U32.AND UP0, UPT, UR40, 0xb, UPT ;  /* 0x0000000b2800788c */ /* 0x000fe2000bf06070 */
[----:B------:R-:W-:Y:S01]  /*0f20*/  IADD3 R18, P0, R18, R12, RZ ;  /* 0x0000000c12127210 */ /* 0x000fe20007f1e0ff */
[----:B------:R-:W-:Y:S01]  /*0f30*/  UIMAD.WIDE.U32 UR4, UR40, -0x45d1745d, URZ ;  /* 0xba2e8ba3280478a5 */ /* 0x000fe2000f8e003f */
[----:B------:R-:W-:-:S03]  /*0f40*/  UMOV UR38, URZ ;  /* 0x0000003f00267c82 */ /* 0x000fc60008000000 */
[----:B------:R-:W-:Y:S01]  /*0f50*/  USHF.R.U32.HI UR4, URZ, 0x3, UR5 ;  /* 0x000000033f047899 */ /* 0x000fe20008011605 */
[----:B------:R-:W-:-:S03]  /*0f60*/  IMAD.X R17, R23, 0x1, R17, P0 ;  /* 0x0000000117117824 */ /* 0x000fc600000e0611 */
[----:B------:R-:W-:Y:S02]  /*0f70*/  UIMAD UR39, UR4, -0xb, UR40 ;  /* 0xfffffff5042778a4 */ /* 0x000fe4000f8e0228 */
[----:B------:R-:W-:-:S12]  /*0f80*/  @UP0 ULOP3.LUT UR38, UR4, 0x1, URZ, 0xc0, !UPT ;  /* 0x0000000104260892 */ /* 0x000fd8000f8ec03f */
.L_x_12:
[----:B------:R-:W-:Y:S01]  /*0f90*/  ISETP.GE.U32.AND P0, PT, R18, UR8, PT ;  /* 0x0000000812007c0c */ /* 0x000fe2000bf06070 */
[----:B------:R-:W-:Y:S01]  /*0fa0*/  IMAD.MOV.U32 R19, RZ, RZ, -0x1 ;  /* 0xffffffffff137424 */ /* 0x000fe200078e00ff */
[----:B------:R-:W-:Y:S01]  /*0fb0*/  PRMT R8, RZ, 0x7610, R8 ;  /* 0x00007610ff087816 */ /* 0x000fe20000000008 */
[----:B------:R-:W-:Y:S01]  /*0fc0*/  IMAD.MOV.U32 R22, RZ, RZ, -0x1 ;  /* 0xffffffffff167424 */ /* 0x000fe200078e00ff */
[----:B------:R-:W-:Y:S01]  /*0fd0*/  ISETP.GE.U32.AND.EX P0, PT, R17, UR9, PT, P0 ;  /* 0x0000000911007c0c */ /* 0x000fe2000bf06100 */
[----:B------:R-:W-:-:S12]  /*0fe0*/  IMAD.MOV.U32 R2, RZ, RZ, -0x1 ;  /* 0xffffffffff027424 */ /* 0x000fd800078e00ff */
[----:B------:R-:W-:Y:S05]  /*0ff0*/  @P0 BRA `(.L_x_13) ;  /* 0x00000004002c0947 */ /* 0x000fea0003800000 */
[----:B------:R-:W1:Y:S01]  /*1000*/  LDC.64 R26, c[0x0][0x628] ;  /* 0x00018a00ff1a7b82 */ /* 0x000e620000000a00 */
[----:B------:R-:W-:Y:S02]  /*1010*/  IMAD.MOV.U32 R8, RZ, RZ, R18 ;  /* 0x000000ffff087224 */ /* 0x000fe400078e0012 */
[----:B------:R-:W-:-:S05]  /*1020*/  IMAD.MOV.U32 R9, RZ, RZ, R17 ;  /* 0x000000ffff097224 */ /* 0x000fca00078e0011 */
[----:B------:R-:W2:Y:S08]  /*1030*/  LDC R2, c[0x0][0x630] ;  /* 0x00018c00ff027b82 */ /* 0x000eb00000000800 */
[----:B------:R-:W3:Y:S01]  /*1040*/  LDC.64 R28, c[0x0][0x620] ;  /* 0x00018800ff1c7b82 */ /* 0x000ee20000000a00 */
[----:B-1----:R-:W-:-:S04]  /*1050*/  ISETP.NE.U32.AND P0, PT, R26, RZ, PT ;  /* 0x000000ff1a00720c */ /* 0x002fc80003f05070 */
[----:B------:R-:W-:-:S13]  /*1060*/  ISETP.NE.AND.EX P0, PT, R27, RZ, PT, P0 ;  /* 0x000000ff1b00720c */ /* 0x000fda0003f05300 */
[----:B--23--:R-:W-:Y:S05]  /*1070*/  @!P0 BRA `(.L_x_14) ;  /* 0x0000000000288947 */ /* 0x00cfea0003800000 */
[----:B0-----:R-:W0:Y:S02]  /*1080*/  LDC R13, c[0x0][0x634] ;  /* 0x00018d00ff0d7b82 */ /* 0x001e240000000800 */
[----:B0-----:R-:W-:-:S05]  /*1090*/  IADD3 R13, P0, R18, R13, RZ ;  /* 0x0000000d120d7210 */ /* 0x001fca0007f1e0ff */
[----:B------:R-:W-:-:S04]  /*10a0*/  IMAD.X R15, RZ, RZ, R17, P0 ;  /* 0x000000ffff0f7224 */ /* 0x000fc800000e0611 */
[----:B------:R-:W-:-:S04]  /*10b0*/  IMAD.WIDE.U32 R8, R15, R26, RZ ;  /* 0x0000001a0f087225 */ /* 0x000fc800078e00ff */
[----:B------:R-:W-:-:S04]  /*10c0*/  IMAD.WIDE.U32 R10, P0, R13, R27, R8 ;  /* 0x0000001b0d0a7225 */ /* 0x000fc80007800008 */
[----:B------:R-:W-:-:S04]  /*10d0*/  IMAD.WIDE.U32 R8, R13, R26, RZ ;  /* 0x0000001a0d087225 */ /* 0x000fc800078e00ff */
[----:B------:R-:W-:Y:S01]  /*10e0*/  IMAD.X R13, RZ, RZ, RZ, P0 ;  /* 0x000000ffff0d7224 */ /* 0x000fe200000e06ff */
[----:B------:R-:W-:Y:S01]  /*10f0*/  IADD3 RZ, P0, R9, R10, RZ ;  /* 0x0000000a09ff7210 */ /* 0x000fe20007f1e0ff */
[----:B------:R-:W-:-:S04]  /*1100*/  IMAD.MOV.U32 R12, RZ, RZ, R11 ;  /* 0x000000ffff0c7224 */ /* 0x000fc800078e000b */
[----:B------:R-:W-:-:S08]  /*1110*/  IMAD.WIDE.U32.X R8, R15, R27, R12, P0 ;  /* 0x0000001b0f087225 */ /* 0x000fd000000e040c */
.L_x_14:
[----:B------:R-:W1:Y:S01]  /*1120*/  LDC.64 R32, c[0x0][0x640] ;  /* 0x00019000ff207b82 */ /* 0x000e620000000a00 */
[-C--:B------:R-:W-:Y:S01]  /*1130*/  SHF.R.U64 R30, R8, R2.reuse, R9 ;  /* 0x00000002081e7219 */ /* 0x080fe20000001209 */
[----:B------:R-:W-:Y:S01]  /*1140*/  IMAD.MOV.U32 R19, RZ, RZ, R17 ;  /* 0x000000ffff137224 */ /* 0x000fe200078e0011 */
[----:B------:R-:W-:Y:S01]  /*1150*/  SHF.R.U32.HI R2, RZ, R2, R9 ;  /* 0x00000002ff027219 */ /* 0x000fe20000011609 */
[----:B------:R-:W-:Y:S01]  /*1160*/  IMAD.MOV.U32 R26, RZ, RZ, 0x1 ;  /* 0x00000001ff1a7424 */ /* 0x000fe200078e00ff */
[----:B------:R-:W-:-:S03]  /*1170*/  IADD3 R11, P0, RZ, -R30, RZ ;  /* 0x8000001eff0b7210 */ /* 0x000fc60007f1e0ff */
[----:B------:R-:W2:Y:S02]  /*1180*/  LDC R10, c[0x0][0x618] ;  /* 0x00018600ff0a7b82 */ /* 0x000ea40000000800 */
[----:B------:R-:W-:-:S04]  /*1190*/  IMAD.X R9, RZ, RZ, ~R2, P0 ;  /* 0x000000ffff097224 */ /* 0x000fc800000e0e02 */
[-C--:B------:R-:W-:Y:S02]  /*11a0*/  IMAD R2, R9, R28.reuse, RZ ;  /* 0x0000001c09027224 */ /* 0x080fe400078e02ff */
[----:B0-----:R-:W0:Y:S01]  /*11b0*/  LDC R13, c[0x0][0x608] ;  /* 0x00018200ff0d7b82 */ /* 0x001e220000000800 */
[----:B------:R-:W-:-:S04]  /*11c0*/  IMAD.WIDE.U32 R8, R11, R28, R18 ;  /* 0x0000001c0b087225 */ /* 0x000fc800078e0012 */
[----:B------:R-:W-:Y:S02]  /*11d0*/  IMAD R11, R11, R29, R2 ;  /* 0x0000001d0b0b7224 */ /* 0x000fe400078e0202 */
[----:B------:R-:W-:Y:S01]  /*11e0*/  IMAD.MOV.U32 R2, RZ, RZ, -0x1 ;  /* 0xffffffffff027424 */ /* 0x000fe200078e00ff */
[----:B------:R-:W3:Y:S01]  /*11f0*/  LDC R31, c[0x0][0x658] ;  /* 0x00019600ff1f7b82 */ /* 0x000ee20000000800 */
[----:B------:R-:W-:Y:S01]  /*1200*/  IMAD.IADD R9, R9, 0x1, R11 ;  /* 0x0000000109097824 */ /* 0x000fe200078e020b */
[----:B-1----:R-:W-:-:S04]  /*1210*/  ISETP.NE.U32.AND P0, PT, R32, RZ, PT ;  /* 0x000000ff2000720c */ /* 0x002fc80003f05070 */
[----:B------:R-:W-:Y:S02]  /*1220*/  ISETP.NE.AND.EX P0, PT, R33, RZ, PT, P0 ;  /* 0x000000ff2100720c */ /* 0x000fe40003f05300 */
[----:B------:R-:W1:Y:S01]  /*1230*/  LDC R29, c[0x0][0x600] ;  /* 0x00018000ff1d7b82 */ /* 0x000e620000000800 */
[-CC-:B--2---:R-:W-:Y:S02]  /*1240*/  SHF.R.U64 R27, R8, R10.reuse, R9.reuse ;  /* 0x0000000a081b7219 */ /* 0x184fe40000001209 */
[----:B------:R-:W-:-:S05]  /*1250*/  SHF.R.U32.HI R8, RZ, R10, R9 ;  /* 0x0000000aff087219 */ /* 0x000fca0000011609 */
[----:B------:R-:W2:Y:S01]  /*1260*/  LDC R22, c[0x0][0x648] ;  /* 0x00019200ff167b82 */ /* 0x000ea20000000800 */
[-CC-:B0-----:R-:W-:Y:S02]  /*1270*/  SHF.R.U64 R34, R27, R13.reuse, R8.reuse ;  /* 0x0000000d1b227219 */ /* 0x181fe40000001208 */
[----:B------:R-:W-:-:S05]  /*1280*/  SHF.R.U32.HI R8, RZ, R13, R8 ;  /* 0x0000000dff087219 */ /* 0x000fca0000011608 */
[----:B------:R-:W0:Y:S01]  /*1290*/  LDC R24, c[0x0][0x638] ;  /* 0x00018e00ff187b82 */ /* 0x000e220000000800 */
[-CC-:B---3--:R-:W-:Y:S02]  /*12a0*/  SHF.R.U64 R36, R34, R31.reuse, R8.reuse ;  /* 0x0000001f22247219 */ /* 0x188fe40000001208 */
[-C--:B------:R-:W-:Y:S02]  /*12b0*/  SHF.L.U32 R2, R2, R31.reuse, RZ ;  /* 0x0000001f02027219 */ /* 0x080fe400000006ff */
[----:B------:R-:W-:Y:S01]  /*12c0*/  SHF.R.U32.HI R9, RZ, R31, R8 ;  /* 0x0000001fff097219 */ /* 0x000fe20000011608 */
[----:B------:R-:W-:Y:S01]  /*12d0*/  IMAD.MOV.U32 R8, RZ, RZ, R36 ;  /* 0x000000ffff087224 */ /* 0x000fe200078e0024 */
[----:B------:R-:W-:Y:S01]  /*12e0*/  LOP3.LUT R15, RZ, R2, RZ, 0x33, !PT ;  /* 0x00000002ff0f7212 */ /* 0x000fe200078e33ff */
[----:B------:R-:W3:Y:S01]  /*12f0*/  LDC R28, c[0x0][0x610] ;  /* 0x00018400ff1c7b82 */ /* 0x000ee20000000800 */
[----:B------:R-:W-:Y:S05]  /*1300*/  @!P0 BRA `(.L_x_15) ;  /* 0x0000000000288947 */ /* 0x000fea0003800000 */
[----:B------:R-:W4:Y:S02]  /*1310*/  LDC R13, c[0x0][0x64c] ;  /* 0x00019300ff0d7b82 */ /* 0x000f240000000800 */
[----:B----4-:R-:W-:-:S05]  /*1320*/  IADD3 R13, P0, R36, R13, RZ ;  /* 0x0000000d240d7210 */ /* 0x010fca0007f1e0ff */
        /* <DEDUP_REMOVED lines=8> */
.L_x_15:
[----:B--2---:R-:W-:Y:S01]  /*13b0*/  SHF.R.U64 R7, R8, R22, R9 ;  /* 0x0000001608077219 */ /* 0x004fe20000001209 */
[----:B-1----:R-:W-:Y:S01]  /*13c0*/  VIADD R8, R29, 0xffffffff ;  /* 0xffffffff1d087836 */ /* 0x002fe20000000000 */
[----:B------:R-:W-:Y:S01]  /*13d0*/  SHF.L.U32 R2, R26, R31, RZ ;  /* 0x0000001f1a027219 */ /* 0x000fe200000006ff */
[----:B------:R-:W-:Y:S01]  /*13e0*/  @P1 IMAD R21, R25, R20, R6 ;  /* 0x0000001419151224 */ /* 0x000fe200078e0206 */
[----:B------:R-:W-:Y:S01]  /*13f0*/  LOP3.LUT R15, R34, R15, RZ, 0xc0, !PT ;  /* 0x0000000f220f7212 */ /* 0x000fe200078ec0ff */
[----:B------:R-:W-:Y:S01]  /*1400*/  IMAD.MOV R9, RZ, RZ, -R7 ;  /* 0x000000ffff097224 */ /* 0x000fe200078e0a07 */
[----:B------:R-:W-:-:S03]  /*1410*/  LOP3.LUT R8, R27, R8, RZ, 0xc0, !PT ;  /* 0x000000081b087212 */ /* 0x000fc600078ec0ff */
[----:B------:R-:W-:Y:S02]  /*1420*/  IMAD R6, R2, R7, R15 ;  /* 0x0000000702067224 */ /* 0x000fe400078e020f */
[----:B0-----:R-:W-:Y:S02]  /*1430*/  IMAD R2, R9, R24, R36 ;  /* 0x0000001809027224 */ /* 0x001fe400078e0224 */
[----:B---3--:R-:W-:Y:S02]  /*1440*/  IMAD R19, R6, R28, R21 ;  /* 0x0000001c06137224 */ /* 0x008fe400078e0215 */
[----:B------:R-:W-:Y:S02]  /*1450*/  IMAD R2, R2, R29, R8 ;  /* 0x0000001d02027224 */ /* 0x000fe400078e0208 */
[----:B------:R-:W-:-:S03]  /*1460*/  IMAD.MOV.U32 R6, RZ, RZ, 0x1 ;  /* 0x00000001ff067424 */ /* 0x000fc600078e00ff */
[----:B------:R-:W-:Y:S02]  /*1470*/  SEL R22, R2, R19, !P1 ;  /* 0x0000001302167207 */ /* 0x000fe40004800000 */
[----:B------:R-:W-:Y:S01]  /*1480*/  SEL R19, R19, R2, !P1 ;  /* 0x0000000213137207 */ /* 0x000fe20004800000 */
[----:B------:R-:W-:Y:S01]  /*1490*/  IMAD.MOV.U32 R2, RZ, RZ, R30 ;  /* 0x000000ffff027224 */ /* 0x000fe200078e001e */
[----:B------:R-:W-:-:S07]  /*14a0*/  PRMT R8, R6, 0x7610, R8 ;  /* 0x0000761006087816 */ /* 0x000fce0000000008 */
.L_x_13:
[----:B------:R-:W-:Y:S05]  /*14b0*/  @!P2 BRA `(.L_x_16) ;  /* 0x00000000000ca947 */ /* 0x000fea0003800000 */
[----:B------:R-:W-:Y:S01]  /*14c0*/  UCGABAR_WAIT ;  /* 0x0000000000007dc7 */ /* 0x000fe20008000000 */
[----:B------:R-:W-:Y:S01]  /*14d0*/  CCTL.IVALL ;  /* 0x00000000ff00798f */ /* 0x000fe20002000000 */
[----:B------:R-:W-:Y:S05]  /*14e0*/  BRA `(.L_x_17) ;  /* 0x0000000000047947 */ /* 0x000fea0003800000 */
.L_x_16:
[----:B------:R-:W-:Y:S06]  /*14f0*/  BAR.SYNC.DEFER_BLOCKING 0x0 ;  /* 0x0000000000007b1d */ /* 0x000fec0000010000 */
.L_x_17:
[----:B------:R-:W-:Y:S05]  /*1500*/  @!P3 BRA `(.L_x_18) ;  /* 0x0000008c00fcb947 */ /* 0x000fea0003800000 */
[----:B------:R-:W-:-:S13]  /*1510*/  ISETP.GT.U32.AND P0, PT, R35, 0x1, PT ;  /* 0x000000012300780c */ /* 0x000fda0003f04070 */
[----:B------:R-:W-:Y:S05]  /*1520*/  @P0 EXIT ;  /* 0x000000000000094d */ /* 0x000fea0003800000 */
.L_x_19:
[----:B------:R-:W-:-:S08]  /*1530*/  NOP ;  /* 0x0000000000007918 */ /* 0x000fd00000000000 */
[----:B------:R-:W1:Y:S02]  /*1540*/  USETMAXREG.TRY_ALLOC.CTAPOOL UP0, 0xe8 ;  /* 0x000000e8000079c8 */ /* 0x000e640008000600 */
[----:B-1----:R-:W-:-:S13]  /*1550*/  PLOP3.LUT P0, PT, PT, PT, UP0, 0x80, 0x0 ;  /* 0x000000000000781c */ /* 0x002fda0003f0f008 */
[----:B------:R-:W-:Y:S05]  /*1560*/  @!P0 BRA `(.L_x_19) ;  /* 0xfffffffc00f08947 */ /* 0x000fea000383ffff */
[----:B------:R-:W-:-:S13]  /*1570*/  LOP3.LUT P0, RZ, R8, 0xff, RZ, 0xc0, !PT ;  /* 0x000000ff08ff7812 */ /* 0x000fda000780c0ff */
[----:B------:R-:W-:Y:S05]  /*1580*/  @!P0 EXIT ;  /* 0x000000000000894d */ /* 0x000fea0003800000 */
[----:B------:R-:W1:Y:S01]  /*1590*/  S2UR UR4, SR_CgaCtaId ;  /* 0x00000000000479c3 */ /* 0x000e620000008800 */
[----:B------:R-:W-:Y:S01]  /*15a0*/  VIADD R14, R14, 0xffffffff ;  /* 0xffffffff0e0e7836 */ /* 0x000fe20000000000 */
[CC--:B------:R-:W-:Y:S01]  /*15b0*/  LEA.HI R4, R0.reuse, R3.reuse, RZ, 0x2 ;  /* 0x0000000300047211 */ /* 0x0c0fe200078f10ff */
[----:B------:R-:W-:Y:S01]  /*15c0*/  UMOV UR41, 0x400 ;  /* 0x0000040000297882 */ /* 0x000fe20000000000 */
[----:B------:R-:W-:Y:S01]  /*15d0*/  LEA.HI R0, R0, R3, RZ, 0x5 ;  /* 0x0000000300007211 */ /* 0x000fe200078f28ff */
[----:B------:R-:W-:Y:S01]  /*15e0*/  UISETP.LT.AND UP0, UPT, UR40, 0x1, UPT ;  /* 0x000000012800788c */ /* 0x000fe2000bf01270 */
[----:B------:R-:W-:Y:S01]  /*15f0*/  R2UR UR42, R14 ;  /* 0x000000000e2a72ca */ /* 0x000fe200000e0000 */
[----:B------:R-:W-:Y:S01]  /*1600*/  USHF.L.U32 UR44, UR40, 0x1, URZ ;  /* 0x00000001282c7899 */ /* 0x000fe2000800063f */
[--C-:B------:R-:W-:Y:S01]  /*1610*/  SHF.R.S32.HI R156, RZ, 0x2, R4.reuse ;  /* 0x00000002ff9c7819 */ /* 0x100fe20000011404 */
[----:B------:R-:W-:Y:S01]  /*1620*/  USEL UR43, UR40, 0x1, UP0 ;  /* 0x00000001282b7887 */ /* 0x000fe20008000000 */
[----:B------:R-:W-:-:S02]  /*1630*/  SHF.R.S32.HI R5, RZ, 0x1f, R4 ;  /* 0x0000001fff057819 */ /* 0x000fc40000011404 */
[----:B------:R-:W-:Y:S01]  /*1640*/  LOP3.LUT R158, R4, 0xfffffffc, RZ, 0xc0, !PT ;  /* 0xfffffffc049e7812 */ /* 0x000fe200078ec0ff */
[----:B------:R-:W-:Y:S01]  /*1650*/  UIADD3 UR43, -UR43, UR40, URZ ;  /* 0x000000282b2b7290 */ /* 0x000fe2000fffe13f */
[----:B------:R-:W-:Y:S02]  /*1660*/  LEA.HI R5, R5, R156, RZ, 0x3 ;  /* 0x0000009c05057211 */ /* 0x000fe400078f18ff */
[----:B------:R-:W-:Y:S01]  /*1670*/  ISETP.NE.AND P0, PT, R14, RZ, PT ;  /* 0x000000ff0e00720c */ /* 0x000fe20003f05270 */
[----:B------:R-:W-:Y:S01]  /*1680*/  IMAD.IADD R158, R3, 0x1, -R158 ;  /* 0x00000001039e7824 */ /* 0x000fe200078e0a9e */
[----:B------:R-:W-:Y:S01]  /*1690*/  LOP3.LUT R5, R5, 0xfffffff8, RZ, 0xc0, !PT ;  /* 0xfffffff805057812 */ /* 0x000fe200078ec0ff */
[----:B------:R-:W-:Y:S01]  /*16a0*/  USHF.L.U32 UR42, UR42, 0x3, URZ ;  /* 0x000000032a2a7899 */ /* 0x000fe2000800063f */
[----:B------:R-:W-:Y:S02]  /*16b0*/  LOP3.LUT R174, R16, 0x1, RZ, 0xfc, !PT ;  /* 0x0000000110ae7812 */ /* 0x000fe400078efcff */
[----:B------:R-:W-:Y:S01]  /*16c0*/  SEL R175, RZ, 0x1, P0 ;  /* 0x00000001ffaf7807 */ /* 0x000fe20000000000 */
[----:B------:R-:W-:Y:S01]  /*16d0*/  IMAD.IADD R156, R156, 0x1, -R5 ;  /* 0x000000019c9c7824 */ /* 0x000fe200078e0a05 */
[----:B-1----:R-:W-:Y:S01]  /*16e0*/  ULEA UR41, UR4, UR41, 0x18 ;  /* 0x0000002904297291 */ /* 0x002fe2000f8ec03f */
[----:B------:R-:W-:Y:S01]  /*16f0*/  SHF.R.S32.HI R5, RZ, 0x5, R0 ;  /* 0x00000005ff057819 */ /* 0x000fe20000011400 */
[----:B------:R-:W-:Y:S01]  /*1700*/  IMAD.U32 R160, RZ, RZ, UR42 ;  /* 0x0000002affa07e24 */ /* 0x000fe2000f8e00ff */
[----:B------:R-:W-:Y:S01]  /*1710*/  ULDC UR4, c[0x0][0x284] ;  /* 0x0000a10000047ab9 */ /* 0x000fe20000000800 */
[----:B------:R-:W-:Y:S01]  /*1720*/  UIADD3 UR45, UR41, 0xc0, URZ ;  /* 0x000000c0292d7890 */ /* 0x000fe2000fffe03f */
[--C-:B------:R-:W-:Y:S01]  /*1730*/  SHF.R.S32.HI R157, RZ, 0x1f, R156.reuse ;  /* 0x0000001fff9d7819 */ /* 0x100fe2000001149c */
[----:B------:R-:W-:Y:S01]  /*1740*/  IMAD R163, R5, -0x10, -R156 ;  /* 0xfffffff005a37824 */ /* 0x000fe200078e0a9c */
[----:B------:R-:W-:-:S02]  /*1750*/  LOP3.LUT R162, R160, 0x8, RZ, 0xc0, !PT ;  /* 0x00000008a0a27812 */ /* 0x000fc400078ec0ff */
[----:B------:R-:W-:Y:S01]  /*1760*/  LOP3.LUT R160, R160, 0x8, RZ, 0xc, !PT ;  /* 0x00000008a0a07812 */ /* 0x000fe200078e0cff */
[----:B------:R-:W-:Y:S01]  /*1770*/  IMAD.U32 R159, RZ, RZ, UR45 ;  /* 0x0000002dff9f7e24 */ /* 0x000fe2000f8e00ff */
[----:B------:R-:W-:Y:S01]  /*1780*/  LOP3.LUT R162, R162, 0x18, RZ, 0x3c, !PT ;  /* 0x00000018a2a27812 */ /* 0x000fe200078e3cff */
[----:B------:R-:W-:-:S04]  /*1790*/  IMAD.WIDE R156, R5, 0x10, R156 ;  /* 0x00000010059c7825 */ /* 0x000fc800078e029c */
[----:B------:R-:W-:Y:S02]  /*17a0*/  VIADD R161, R159, UR42 ;  /* 0x0000002a9fa17c36 */ /* 0x000fe40008000000 */
[----:B------:R-:W-:-:S07]  /*17b0*/  VIADD R163, R163, UR4 ;  /* 0x00000004a3a37c36 */ /* 0x000fce0008000000 */
.L_x_295:
[----:B------:R-:W-:Y:S01]  /*17c0*/  SHF.L.U32 R0, R175, 0x1f, RZ ;  /* 0x0000001faf007819 */ /* 0x000fe200000006ff */
[----:B------:R-:W-:Y:S02]  /*17d0*/  ULDC UR4, c[0x0][0x28c] ;  /* 0x0000a30000047ab9 */ /* 0x000fe40000000800 */
[----:B------:R-:W-:Y:S01]  /*17e0*/  ISETP.LT.AND P1, PT, RZ, UR4, PT ;  /* 0x00000004ff007c0c */ /* 0x000fe2000bf21270 */
[----:B------:R-:W1:Y:S02]  /*17f0*/  SYNCS.PHASECHK.TRANS64.TRYWAIT P0, [R159+UR42], R0 ;  /* 0x000000009f0075a7 */ /* 0x000e64000800016a */
[----:B-1-34-:R-:W-:Y:S10]  /*1800*/  @!P0 BRA `(.L_x_20) ;  /* 0x000000a000a08947 */ /* 0x01aff40003800000 */
.L_x_324:
[----:B------:R-:W-:Y:S05]  /*1810*/  @P1 BRA `(.L_x_21) ;  /* 0x0000000000401947 */ /* 0x000fea0003800000 */
[----:B-1----:R-:W-:Y:S01]  /*1820*/  MOV R0, 0x0 ;  /* 0x0000000000007802 */ /* 0x002fe20000000f00 */
[----:B------:R-:W-:Y:S01]  /*1830*/  ULDC.64 UR4, c[0x4][0x68] ;  /* 0x01001a0000047ab9 */ /* 0x000fe20000000a00 */
[----:B------:R-:W-:Y:S01]  /*1840*/  ULDC.64 UR6, c[0x4][0x8] ;  /* 0x0100020000067ab9 */ /* 0x000fe20000000a00 */
[----:B------:R-:W-:Y:S01]  /*1850*/  IMAD.U32 R4, RZ, RZ, UR4 ;  /* 0x00000004ff047e24 */ /* 0x000fe2000f8e00ff */
[----:B------:R1:W2:Y:S01]  /*1860*/  LDC.64 R14, c[0x4][R0] ;  /* 0x01000000000e7b82 */ /* 0x0002a20000000a00 */
[----:B------:R-:W-:Y:S01]  /*1870*/  IMAD.U32 R5, RZ, RZ, UR5 ;  /* 0x00000005ff057e24 */ /* 0x000fe2000f8e00ff */
[----:B------:R-:W-:Y:S01]  /*1880*/  ULDC.64 UR4, c[0x4][0x70] ;  /* 0x01001c0000047ab9 */ /* 0x000fe20000000a00 */
[----:B------:R-:W-:Y:S02]  /*1890*/  IMAD.U32 R10, RZ, RZ, UR6 ;  /* 0x00000006ff0a7e24 */ /* 0x000fe4000f8e00ff */
[----:B------:R-:W-:Y:S02]  /*18a0*/  IMAD.U32 R6, RZ, RZ, UR4 ;  /* 0x00000004ff067e24 */ /* 0x000fe4000f8e00ff */
[----:B------:R-:W-:-:S02]  /*18b0*/  IMAD.U32 R7, RZ, RZ, UR5 ;  /* 0x00000005ff077e24 */ /* 0x000fc4000f8e00ff */
[----:B------:R-:W-:Y:S02]  /*18c0*/  IMAD.U32 R11, RZ, RZ, UR7 ;  /* 0x00000007ff0b7e24 */ /* 0x000fe4000f8e00ff */
[----:B------:R-:W-:Y:S02]  /*18d0*/  IMAD.MOV.U32 R8, RZ, RZ, 0x1e1 ;  /* 0x000001e1ff087424 */ /* 0x000fe400078e00ff */
[----:B0-----:R-:W-:Y:S02]  /*18e0*/  IMAD.MOV.U32 R12, RZ, RZ, 0x1 ;  /* 0x00000001ff0c7424 */ /* 0x001fe400078e00ff */
[----:B-1----:R-:W-:-:S07]  /*18f0*/  IMAD.MOV.U32 R13, RZ, RZ, RZ ;  /* 0x000000ffff0d7224 */ /* 0x002fce00078e00ff */
[----:B------:R-:W-:-:S07]  /*1900*/  LEPC R20, `(.L_x_21) ;  /* 0x000000001014794e */ /* 0x000fce0000000000 */
[----:B--2--5:R-:W-:Y:S05]  /*1910*/  CALL.ABS.NOINC R14 ;  /* 0x000000000e007343 */ /* 0x024fea0003c00000 */
.L_x_21:
[----:B------:R-:W-:-:S13]  /*1920*/  ISETP.NE.AND P0, PT, R174, 0x3, PT ;  /* 0x00000003ae00780c */ /* 0x000fda0003f05270 */
[----:B------:R-:W-:Y:S05]  /*1930*/  @!P0 BRA `(.L_x_22) ;  /* 0x0000000000048947 */ /* 0x000fea0003800000 */
[----:B------:R-:W-:Y:S01]  /*1940*/  BPT.TRAP 0x1 ;  /* 0x000000040000795c */ /* 0x000fe20000300000 */
.L_x_22:
[----:B------:R-:W-:Y:S02]  /*1950*/  IMAD.U32 R3, RZ, RZ, UR39 ;  /* 0x00000027ff037e24 */ /* 0x000fe4000f8e00ff */
[----:B-1----:R-:W-:-:S03]  /*1960*/  IMAD.U32 R0, RZ, RZ, UR38 ;  /* 0x00000026ff007e24 */ /* 0x002fc6000f8e00ff */
[----:B------:R-:W-:Y:S02]  /*1970*/  LEA R3, R3, UR41, 0x3 ;  /* 0x0000002903037c11 */ /* 0x000fe4000f8e18ff */
[----:B------:R-:W-:-:S04]  /*1980*/  SHF.L.U32 R0, R0, 0x1f, RZ ;  /* 0x0000001f00007819 */ /* 0x000fc800000006ff */
[----:B------:R1:W2:Y:S01]  /*1990*/  SYNCS.PHASECHK.TRANS64.TRYWAIT P1, [R3+URZ], R0 ;  /* 0x00000000030075a7 */ /* 0x0002a2000802017f */
[----:B------:R-:W-:Y:S05]  /*19a0*/  @!P0 BRA `(.L_x_23) ;  /* 0x0000000000048947 */ /* 0x000fea0003800000 */
[----:B------:R-:W-:Y:S01]  /*19b0*/  BPT.TRAP 0x1 ;  /* 0x000000040000795c */ /* 0x000fe20000300000 */
.L_x_23:
[----:B------:R-:W-:-:S05]  /*19c0*/  IMAD.U32 R4, RZ, RZ, UR43 ;  /* 0x0000002bff047e24 */ /* 0x000fca000f8e00ff */
[----:B------:R-:W-:Y:S01]  /*19d0*/  ISETP.GE.AND P2, PT, R4, 0x1, PT ;  /* 0x000000010400780c */ /* 0x000fe20003f46270 */
[----:B--2---:R-:W-:-:S12]  /*19e0*/  @P1 BRA `(.L_x_24) ;  /* 0x0000000000081947 */ /* 0x004fd80003800000 */
[----:B------:R-:W2:Y:S02]  /*19f0*/  SYNCS.PHASECHK.TRANS64.TRYWAIT P1, [R3+URZ], R0 ;  /* 0x00000000030075a7 */ /* 0x000ea4000802017f */
[----:B--2---:R-:W-:Y:S05]  /*1a00*/  @!P1 BRA `(.L_x_25) ;  /* 0x000000a000349947 */ /* 0x004fea0003800000 */
.L_x_24:
[----:B------:R-:W-:Y:S05]  /*1a10*/  WARPSYNC.ALL ;  /* 0x0000000000007948 */ /* 0x000fea0003800000 */
[----:B------:R-:W-:Y:S01]  /*1a20*/  UIADD3 UR4, UR41, 0x180, URZ ;  /* 0x0000018029047890 */ /* 0x000fe2000fffe03f */
[----:B------:R-:W-:Y:S01]  /*1a30*/  WARPGROUP.ARRIVE ;  /* 0x00000000000079c5 */ /* 0x000fe20000000000 */
[----:B------:R-:W-:Y:S02]  /*1a40*/  UIADD3 UR5, UR41, 0xb180, URZ ;  /* 0x0000b18029057890 */ /* 0x000fe4000fffe03f */
[----:B------:R-:W-:Y:S02]  /*1a50*/  USHF.R.U32.HI UR4, URZ, 0x4, UR4 ;  /* 0x000000043f047899 */ /* 0x000fe40008011604 */
[----:B------:R-:W-:-:S02]  /*1a60*/  USHF.R.U32.HI UR5, URZ, 0x4, UR5 ;  /* 0x000000043f057899 */ /* 0x000fc40008011605 */
[----:B------:R-:W-:Y:S02]  /*1a70*/  ULOP3.LUT UR4, UR4, 0x3fff, URZ, 0xc0, !UPT ;  /* 0x00003fff04047892 */ /* 0x000fe4000f8ec03f */
[----:B------:R-:W-:Y:S02]  /*1a80*/  ULOP3.LUT UR5, UR5, 0x3fff, URZ, 0xc0, !UPT ;  /* 0x00003fff05057892 */ /* 0x000fe4000f8ec03f */
[----:B------:R-:W-:Y:S02]  /*1a90*/  ULOP3.LUT UR10, UR4, 0x10000, URZ, 0xfc, !UPT ;  /* 0x00010000040a7892 */ /* 0x000fe4000f8efc3f */
[----:B------:R-:W-:Y:S02]  /*1aa0*/  ULOP3.LUT UR9, UR5, 0x10000, URZ, 0xfc, !UPT ;  /* 0x0001000005097892 */ /* 0x000fe4000f8efc3f */
[----:B------:R-:W-:Y:S02]  /*1ab0*/  ULEA UR4, UR39, UR10, 0x8 ;  /* 0x0000000a27047291 */ /* 0x000fe4000f8e403f */
[----:B------:R-:W-:Y:S01]  /*1ac0*/  ULEA UR6, UR39, UR9, 0xa ;  /* 0x0000000927067291 */ /* 0x000fe2000f8e503f */
[----:B------:R-:W-:Y:S01]  /*1ad0*/  UMOV UR5, 0x80000020 ;  /* 0x8000002000057882 */ /* 0x000fe20000000000 */
[----:B------:R-:W-:-:S07]  /*1ae0*/  UMOV UR7, 0x80000020 ;  /* 0x8000002000077882 */ /* 0x000fce0000000000 */
[----:B------:R-:W-:Y:S01]  /*1af0*/  HGMMA.64x256x16.F32.BF16 R24, gdesc[UR4], RZ, !UPT, gsb0 ;  /* 0x03e00000041879f0 */ /* 0x000fe2000c0018ff */
[----:B------:R-:W-:Y:S02]  /*1b00*/  UIADD3 UR4, UR4, 0x2, URZ ;  /* 0x0000000204047890 */ /* 0x000fe4000fffe03f */
[----:B------:R-:W-:Y:S01]  /*1b10*/  UIADD3 UR6, UR6, 0x2, URZ ;  /* 0x0000000206067890 */ /* 0x000fe2000fffe03f */
[----:B------:R-:W-:Y:S01]  /*1b20*/  UMOV UR5, 0x80000020 ;  /* 0x8000002000057882 */ /* 0x000fe20000000000 */
[----:B------:R-:W-:Y:S01]  /*1b30*/  UMOV UR7, 0x80000020 ;  /* 0x8000002000077882 */ /* 0x000fe20000000000 */
[----:B------:R-:W-:Y:S02]  /*1b40*/  WARPGROUP.DEPBAR.LE gsb0, 0x0 ;  /* 0x00008000000079c5 */ /* 0x000fe40000010000 */
[----:B------:R-:W-:-:S15]  /*1b50*/  WARPGROUP.ARRIVE ;  /* 0x00000000000079c5 */ /* 0x000fde0000000000 */
[----:B------:R-:W-:-:S05]  /*1b60*/  NOP ;  /* 0x0000000000007918 */ /* 0x000fca0000000000 */
[----:B------:R-:W-:Y:S03]  /*1b70*/  HGMMA.64x256x16.F32.BF16 R24, gdesc[UR4], R24, gsb0 ;  /* 0x03e00000041879f0 */ /* 0x000fe60008001818 */
[----:B------:R-:W-:Y:S02]  /*1b80*/  WARPGROUP.DEPBAR.LE gsb0, 0x0 ;  /* 0x00008000000079c5 */ /* 0x000fe40000010000 */
[----:B------:R-:W-:Y:S05]  /*1b90*/  @!P2 BRA `(.L_x_26) ;  /* 0x0000000000d8a947 */ /* 0x000fea0003800000 */
[----:B------:R-:W-:Y:S01]  /*1ba0*/  UIADD3 UR4, UR39, 0x1, URZ ;  /* 0x0000000127047890 */ /* 0x000fe2000fffe03f */
[----:B-12---:R-:W-:Y:S02]  /*1bb0*/  IMAD.U32 R0, RZ, RZ, UR43 ;  /* 0x0000002bff007e24 */ /* 0x006fe4000f8e00ff */
[----:B------:R-:W-:Y:S01]  /*1bc0*/  IMAD.U32 R3, RZ, RZ, UR39 ;  /* 0x00000027ff037e24 */ /* 0x000fe2000f8e00ff */
[----:B------:R-:W-:-:S04]  /*1bd0*/  UISETP.NE.AND UP0, UPT, UR4, 0xb, UPT ;  /* 0x0000000b0400788c */ /* 0x000fc8000bf05270 */
[----:B------:R-:W-:Y:S02]  /*1be0*/  USEL UR5, URZ, 0x1, UP0 ;  /* 0x000000013f057887 */ /* 0x000fe40008000000 */
[----:B------:R-:W-:Y:S02]  /*1bf0*/  USEL UR8, UR4, URZ, UP0 ;  /* 0x0000003f04087287 */ /* 0x000fe40008000000 */
[----:B------:R-:W-:-:S06]  /*1c00*/  ULOP3.LUT UR5, UR38, UR5, URZ, 0x3c, !UPT ;  /* 0x0000000526057292 */ /* 0x000fcc000f8e3c3f */
[----:B------:R-:W-:-:S07]  /*1c10*/  IMAD.U32 R6, RZ, RZ, UR5 ;  /* 0x00000005ff067e24 */ /* 0x000fce000f8e00ff */
.L_x_33:
[----:B------:R-:W-:Y:S05]  /*1c20*/  @!P0 BRA `(.L_x_27) ;  /* 0x0000000000048947 */ /* 0x000fea0003800000 */
[----:B------:R-:W-:Y:S01]  /*1c30*/  BPT.TRAP 0x1 ;  /* 0x000000040000795c */ /* 0x000fe20000300000 */
.L_x_27:
[----:B------:R-:W-:Y:S01]  /*1c40*/  ULEA UR4, UR8, UR41, 0x3 ;  /* 0x0000002908047291 */ /* 0x000fe2000f8e183f */
[----:B------:R-:W-:-:S08]  /*1c50*/  SHF.L.U32 R4, R6, 0x1f, RZ ;  /* 0x0000001f06047819 */ /* 0x000fd000000006ff */
[----:B------:R1:W2:Y:S01]  /*1c60*/  SYNCS.PHASECHK.TRANS64.TRYWAIT P1, [UR4], R4 ;  /* 0x00000004ff0075a7 */ /* 0x0002a20008020144 */
[----:B------:R-:W-:Y:S05]  /*1c70*/  @!P0 BRA `(.L_x_28) ;  /* 0x0000000000048947 */ /* 0x000fea0003800000 */
[----:B------:R-:W-:Y:S01]  /*1c80*/  BPT.TRAP 0x1 ;  /* 0x000000040000795c */ /* 0x000fe20000300000 */
.L_x_28:
[----:B--2---:R-:W-:Y:S05]  /*1c90*/  @P1 BRA `(.L_x_29) ;  /* 0x0000000000081947 */ /* 0x004fea0003800000 */
[----:B------:R-:W2:Y:S02]  /*1ca0*/  SYNCS.PHASECHK.TRANS64.TRYWAIT P1, [UR4], R4 ;  /* 0x00000004ff0075a7 */ /* 0x000ea40008020144 */
[----:B--2---:R-:W-:Y:S05]  /*1cb0*/  @!P1 BRA `(.L_x_30) ;  /* 0x0000009c009c9947 */ /* 0x004fea0003800000 */
.L_x_29:
[----:B------:R-:W-:Y:S01]  /*1cc0*/  ULEA UR4, UR8, UR10, 0x8 ;  /* 0x0000000a08047291 */ /* 0x000fe2000f8e403f */
[----:B------:R-:W-:Y:S01]  /*1cd0*/  WARPGROUP.ARRIVE ;  /* 0x00000000000079c5 */ /* 0x000fe20000000000 */
[----:B------:R-:W-:Y:S01]  /*1ce0*/  ULEA UR6, UR8, UR9, 0xa ;  /* 0x0000000908067291 */ /* 0x000fe2000f8e503f */
[----:B------:R-:W-:Y:S01]  /*1cf0*/  UMOV UR5, 0x80000020 ;  /* 0x8000002000057882 */ /* 0x000fe20000000000 */
[----:B------:R-:W-:-:S07]  /*1d00*/  UMOV UR7, 0x80000020 ;  /* 0x8000002000077882 */ /* 0x000fce0000000000 */
[----:B------:R-:W-:Y:S01]  /*1d10*/  HGMMA.64x256x16.F32.BF16 R24, gdesc[UR4], R24, gsb0 ;  /* 0x03e00000041879f0 */ /* 0x000fe20008001818 */
        /* <DEDUP_REMOVED lines=10> */
[----:B------:R-:W-:Y:S01]  /*1dc0*/  BPT.TRAP 0x1 ;  /* 0x000000040000795c */ /* 0x000fe20000300000 */
.L_x_31:
[----:B------:R-:W-:-:S13]  /*1dd0*/  ISETP.NE.AND P1, PT, R153, RZ, PT ;  /* 0x000000ff9900720c */ /* 0x000fda0003f25270 */
[----:B-12---:R-:W-:-:S05]  /*1de0*/  @P1 LEA R4, R3, UR41, 0x3 ;  /* 0x0000002903041c11 */ /* 0x006fca000f8e18ff */
[----:B------:R-:W-:-:S05]  /*1df0*/  @P1 VIADD R5, R4, 0x58 ;  /* 0x0000005804051836 */ /* 0x000fca0000000000 */
[----:B------:R-:W-:-:S04]  /*1e00*/  @P1 PRMT R5, R152, 0x654, R5 ;  /* 0x0000065498051816 */ /* 0x000fc80000000005 */
[----:B------:R1:W-:Y:S01]  /*1e10*/  @P1 SYNCS.ARRIVE.TRANS64.RED.A1T0 RZ, [R5+URZ], RZ ;  /* 0x000000ff05ff19a7 */ /* 0x0003e2000810043f */
[----:B------:R-:W-:-:S13]  /*1e20*/  ISETP.GT.U32.AND P1, PT, R16, 0x1, PT ;  /* 0x000000011000780c */ /* 0x000fda0003f24070 */
[----:B-1----:R-:W-:Y:S05]  /*1e30*/  @P1 BRA `(.L_x_32) ;  /* 0x0000000000041947 */ /* 0x002fea0003800000 */
[----:B------:R-:W-:Y:S01]  /*1e40*/  BPT.TRAP 0x1 ;  /* 0x000000040000795c */ /* 0x000fe20000300000 */
.L_x_32:
[----:B------:R-:W-:Y:S01]  /*1e50*/  UIADD3 UR8, UR8, 0x1, URZ ;  /* 0x0000000108087890 */ /* 0x000fe2000fffe03f */
[C---:B------:R-:W-:Y:S01]  /*1e60*/  ISETP.GT.AND P2, PT, R0.reuse, 0x1, PT ;  /* 0x000000010000780c */ /* 0x040fe20003f44270 */
[----:B------:R-:W-:Y:S02]  /*1e70*/  VIADD R3, R3, 0x1 ;  /* 0x0000000103037836 */ /* 0x000fe40000000000 */
[----:B------:R-:W-:Y:S01]  /*1e80*/  UISETP.NE.AND UP0, UPT, UR8, 0xb, UPT ;  /* 0x0000000b0800788c */ /* 0x000fe2000bf05270 */
[----:B------:R-:W-:Y:S02]  /*1e90*/  VIADD R0, R0, 0xffffffff ;  /* 0xffffffff00007836 */ /* 0x000fe40000000000 */
[C---:B------:R-:W-:Y:S01]  /*1ea0*/  ISETP.NE.AND P1, PT, R3.reuse, 0xb, PT ;  /* 0x0000000b0300780c */ /* 0x040fe20003f25270 */
[----:B------:R-:W-:Y:S02]  /*1eb0*/  USEL UR4, URZ, 0x1, UP0 ;  /* 0x000000013f047887 */ /* 0x000fe40008000000 */
[----:B------:R-:W-:Y:S01]  /*1ec0*/  USEL UR8, UR8, URZ, UP0 ;  /* 0x0000003f08087287 */ /* 0x000fe20008000000 */
[----:B------:R-:W-:-:S03]  /*1ed0*/  SEL R3, R3, RZ, P1 ;  /* 0x000000ff03037207 */ /* 0x000fc60000800000 */
[----:B------:R-:W-:Y:S01]  /*1ee0*/  LOP3.LUT R6, R6, UR4, RZ, 0x3c, !PT ;  /* 0x0000000406067c12 */ /* 0x000fe2000f8e3cff */
[----:B------:R-:W-:Y:S07]  /*1ef0*/  @P2 BRA `(.L_x_33) ;  /* 0xfffffffc00482947 */ /* 0x000fee000383ffff */
.L_x_26:
[----:B-12---:R-:W1:Y:S01]  /*1f00*/  LDC R0, c[0x0][0x28c] ;  /* 0x0000a300ff007b82 */ /* 0x006e620000000800 */
[----:B------:R2:W-:Y:S01]  /*1f10*/  SYNCS.ARRIVE.TRANS64.A1T0 RZ, [R160+UR45], RZ ;  /* 0x000000ffa0ff79a7 */ /* 0x0005e2000810002d */
[----:B-1----:R-:W-:-:S13]  /*1f20*/  ISETP.GE.AND P1, PT, R0, 0x1, PT ;  /* 0x000000010000780c */ /* 0x002fda0003f26270 */
[----:B--2---:R-:W-:Y:S05]  /*1f30*/  @!P1 BRA `(.L_x_34) ;  /* 0x0000000000449947 */ /* 0x004fea0003800000 */
[----:B------:R-:W-:Y:S05]  /*1f40*/  @!P0 BRA `(.L_x_35) ;  /* 0x0000000000048947 */ /* 0x000fea0003800000 */
[----:B------:R-:W-:Y:S01]  /*1f50*/  BPT.TRAP 0x1 ;  /* 0x000000040000795c */ /* 0x000fe20000300000 */
.L_x_35:
[----:B------:R-:W-:-:S13]  /*1f60*/  ISETP.NE.AND P0, PT, R153, RZ, PT ;  /* 0x000000ff9900720c */ /* 0x000fda0003f05270 */
[----:B------:R-:W-:-:S05]  /*1f70*/  VOTEU.ANY UP0, P0 ;  /* 0x00000000003f7886 */ /* 0x000fca0000000100 */
[----:B------:R-:W-:-:S06]  /*1f80*/  @UP0 UIADD3 UR4, UR43, UR39, URZ ;  /* 0x000000272b040290 */ /* 0x000fcc000fffe03f */
[----:B------:R-:W-:Y:S02]  /*1f90*/  IMAD.U32 R4, RZ, RZ, UR4 ;  /* 0x00000004ff047e24 */ /* 0x000fe4000f8e00ff */
[----:B------:R-:W-:Y:S02]  /*1fa0*/  IMAD.U32 R3, RZ, RZ, UR4 ;  /* 0x00000004ff037e24 */ /* 0x000fe4000f8e00ff */
[----:B------:R-:W-:-:S05]  /*1fb0*/  @P0 IMAD.WIDE.U32 R4, R4, -0x45d1745d, RZ ;  /* 0xba2e8ba304040825 */ /* 0x000fca00078e00ff */
[----:B------:R-:W-:-:S05]  /*1fc0*/  @P0 SHF.R.U32.HI R0, RZ, 0x3, R5 ;  /* 0x00000003ff000819 */ /* 0x000fca0000011605 */
[----:B------:R-:W-:-:S05]  /*1fd0*/  @P0 IMAD R0, R0, -0xb, R3 ;  /* 0xfffffff500000824 */ /* 0x000fca00078e0203 */
[----:B------:R-:W-:-:S05]  /*1fe0*/  @P0 LEA R0, R0, UR41, 0x3 ;  /* 0x0000002900000c11 */ /* 0x000fca000f8e18ff */
[----:B------:R-:W-:-:S05]  /*1ff0*/  @P0 VIADD R3, R0, 0x58 ;  /* 0x0000005800030836 */ /* 0x000fca0000000000 */
[----:B------:R-:W-:-:S04]  /*2000*/  @P0 PRMT R3, R152, 0x654, R3 ;  /* 0x0000065498030816 */ /* 0x000fc80000000003 */
[----:B------:R1:W-:Y:S01]  /*2010*/  @P0 SYNCS.ARRIVE.TRANS64.RED.A1T0 RZ, [R3+URZ], RZ ;  /* 0x000000ff03ff09a7 */ /* 0x0003e2000810043f */
[----:B------:R-:W-:-:S13]  /*2020*/  ISETP.GT.U32.AND P0, PT, R16, 0x1, PT ;  /* 0x000000011000780c */ /* 0x000fda0003f04070 */
[----:B-1----:R-:W-:Y:S05]  /*2030*/  @P0 BRA `(.L_x_34) ;  /* 0x0000000000040947 */ /* 0x002fea0003800000 */
[----:B------:R-:W-:Y:S01]  /*2040*/  BPT.TRAP 0x1 ;  /* 0x000000040000795c */ /* 0x000fe20000300000 */
.L_x_34:
[----:B------:R-:W-:Y:S01]  /*2050*/  SHF.L.U32 R0, R175, 0x1f, RZ ;  /* 0x0000001faf007819 */ /* 0x000fe200000006ff */
[----:B------:R-:W-:Y:S01]  /*2060*/  UIADD3 UR39, UR44, UR39, URZ ;  /* 0x000000272c277290 */ /* 0x000fe2000fffe03f */
[----:B------:R-:W1:Y:S01]  /*2070*/  LDC R15, c[0x0][0x288] ;  /* 0x0000a200ff0f7b82 */ /* 0x000e620000000800 */
[----:B------:R-:W-:Y:S01]  /*2080*/  UISETP.GE.U32.AND UP1, UPT, UR44, 0xb, UPT ;  /* 0x0000000b2c00788c */ /* 0x000fe2000bf26070 */
[----:B------:R-:W-:Y:S01]  /*2090*/  IMAD.SHL.U32 R8, R158, 0x2, RZ ;  /* 0x000000029e087824 */ /* 0x000fe200078e00ff */
[----:B------:R-:W-:Y:S02]  /*20a0*/  UISETP.GT.U32.AND UP0, UPT, UR39, 0xa, UPT ;  /* 0x0000000a2700788c */ /* 0x000fe4000bf04070 */
[----:B------:R-:W-:Y:S02]  /*20b0*/  UIMAD.WIDE.U32 UR4, UR39, -0x45d1745d, URZ ;  /* 0xba2e8ba3270478a5 */ /* 0x000fe4000f8e003f */
[----:B------:R-:W-:Y:S01]  /*20c0*/  UISETP.LT.U32.AND UP0, UPT, UR44, 0xb, UP0 ;  /* 0x0000000b2c00788c */ /* 0x000fe20008701070 */
[----:B------:R-:W2:Y:S01]  /*20d0*/  SYNCS.PHASECHK.TRANS64.TRYWAIT P0, [R159+UR42+0x10], R0 ;  /* 0x000010009f0075a7 */ /* 0x000ea2000800016a */
[----:B------:R-:W-:Y:S01]  /*20e0*/  USHF.R.U32.HI UR4, URZ, 0x3, UR5 ;  /* 0x000000033f047899 */ /* 0x000fe20008011605 */
[----:B------:R-:W-:Y:S01]  /*20f0*/  SHF.R.S32.HI R9, RZ, 0x1f, R8 ;  /* 0x0000001fff097819 */ /* 0x000fe20000011408 */
[----:B------:R-:W-:-:S02]  /*2100*/  USEL UR6, URZ, 0x1, !UP0 ;  /* 0x000000013f067887 */ /* 0x000fc4000c000000 */
[----:B------:R-:W-:Y:S02]  /*2110*/  UIMAD UR39, UR4, -0xb, UR39 ;  /* 0xfffffff5042778a4 */ /* 0x000fe4000f8e0227 */
[----:B------:R-:W-:-:S04]  /*2120*/  ULOP3.LUT UR38, UR38, UR6, URZ, 0x3c, !UPT ;  /* 0x0000000626267292 */ /* 0x000fc8000f8e3c3f */
[----:B------:R-:W-:Y:S01]  /*2130*/  @UP1 ULOP3.LUT UR38, UR38, 0x1, UR4, 0x78, !UPT ;  /* 0x0000000126261892 */ /* 0x000fe2000f8e7804 */
[----:B-12---:R-:W-:Y:S11]  /*2140*/  @!P0 BRA `(.L_x_36) ;  /* 0x0000009800908947 */ /* 0x006ff60003800000 */
.L_x_325:
[----:B------:R-:W-:Y:S01]  /*2150*/  IMAD.SHL.U32 R14, R19, 0x40, RZ ;  /* 0x00000040130e7824 */ /* 0x000fe200078e00ff */
[----:B------:R-:W-:Y:S01]  /*2160*/  ULDC UR6, c[0x0][0x284] ;  /* 0x0000a10000067ab9 */ /* 0x000fe20000000800 */
[----:B0-----:R-:W-:Y:S01]  /*2170*/  IMAD.SHL.U32 R12, R22, 0x100, RZ ;  /* 0x00000100160c7824 */ /* 0x001fe200078e00ff */
[----:B------:R-:W-:Y:S01]  /*2180*/  SHF.R.S32.HI R165, RZ, 0x1f, R2 ;  /* 0x0000001fffa57819 */ /* 0x000fe20000011402 */
[----:B------:R-:W-:Y:S01]  /*2190*/  ULDC.64 UR4, c[0x0][0x5d0] ;  /* 0x0001740000047ab9 */ /* 0x000fe20000000a00 */
[----:B------:R-:W-:Y:S01]  /*21a0*/  ISETP.GE.AND P0, PT, R14, UR6, PT ;  /* 0x000000060e007c0c */ /* 0x000fe2000bf06270 */
[----:B------:R-:W-:Y:S01]  /*21b0*/  IMAD.WIDE.U32 R4, R2, UR4, R8 ;  /* 0x0000000402047c25 */ /* 0x000fe2000f8e0008 */
[----:B------:R-:W-:Y:S02]  /*21c0*/  SHF.R.S32.HI R13, RZ, 0x1f, R12 ;  /* 0x0000001fff0d7819 */ /* 0x000fe4000001140c */
[C---:B------:R-:W-:Y:S01]  /*21d0*/  ISETP.GE.OR P0, PT, R12.reuse, R15, P0 ;  /* 0x0000000f0c00720c */ /* 0x040fe20000706670 */
[----:B------:R-:W-:Y:S01]  /*21e0*/  IMAD R3, R165, UR4, RZ ;  /* 0x00000004a5037c24 */ /* 0x000fe2000f8e02ff */
[----:B------:R-:W-:-:S03]  /*21f0*/  IADD3 R6, P1, R12, R4, RZ ;  /* 0x000000040c067210 */ /* 0x000fc60007f3e0ff */
[----:B------:R-:W-:-:S05]  /*2200*/  IMAD R3, R2, UR5, R3 ;  /* 0x0000000502037c24 */ /* 0x000fca000f8e0203 */
[----:B------:R-:W-:-:S03]  /*2210*/  IADD3.X R7, R13, R5, R3, P1, !PT ;  /* 0x000000050d077210 */ /* 0x000fc60000ffe403 */
[----:B------:R-:W-:Y:S05]  /*2220*/  @P0 BRA `(.L_x_37) ;  /* 0x0000007c00040947 */ /* 0x000fea0003800000 */
[----:B------:R-:W0:Y:S01]  /*2230*/  LDC.64 R10, c[0x0][0x5c8] ;  /* 0x00017200ff0a7b82 */ /* 0x000e220000000a00 */
[----:B-----5:R-:W-:Y:S01]  /*2240*/  FSETP.NEU.AND P0, PT, R155, RZ, PT ;  /* 0x000000ff9b00720b */ /* 0x020fe20003f0d000 */
[----:B------:R-:W-:Y:S01]  /*2250*/  IMAD R3, R158, -0x2, R15 ;  /* 0xfffffffe9e037824 */ /* 0x000fe200078e020f */
[----:B------:R-:W-:Y:S01]  /*2260*/  BSSY B0, `(.L_x_37) ;  /* 0x00007bd000007945 */ /* 0x000fe20003800000 */
[----:B------:R-:W-:-:S04]  /*2270*/  IMAD.WIDE R166, R19, 0x40, R156 ;  /* 0x0000004013a67825 */ /* 0x000fc800078e029c */
[----:B-1----:R-:W-:Y:S02]  /*2280*/  IMAD.IADD R0, R3, 0x1, -R12 ;  /* 0x0000000103007824 */ /* 0x002fe400078e0a0c */
[----:B------:R-:W-:-:S03]  /*2290*/  IMAD.IADD R3, R163, 0x1, -R14 ;  /* 0x00000001a3037824 */ /* 0x000fc600078e0a0e */
[----:B------:R-:W-:-:S04]  /*22a0*/  ISETP.GT.AND P2, PT, R0, RZ, PT ;  /* 0x000000ff0000720c */ /* 0x000fc80003f44270 */
[----:B------:R-:W-:Y:S01]  /*22b0*/  ISETP.GT.AND P1, PT, R3, RZ, P2 ;  /* 0x000000ff0300720c */ /* 0x000fe20001724270 */
[-C--:B0-----:R-:W-:Y:S02]  /*22c0*/  IMAD R4, R167, R10.reuse, RZ ;  /* 0x0000000aa7047224 */ /* 0x081fe400078e02ff */
[----:B------:R-:W-:-:S04]  /*22d0*/  IMAD.WIDE.U32 R6, R166, R10, R6 ;  /* 0x0000000aa6067225 */ /* 0x000fc800078e0006 */
[----:B------:R-:W-:-:S04]  /*22e0*/  IMAD R5, R166, R11, R4 ;  /* 0x0000000ba6057224 */ /* 0x000fc800078e0204 */
[----:B------:R-:W-:Y:S01]  /*22f0*/  IMAD.IADD R179, R7, 0x1, R5 ;  /* 0x0000000107b37824 */ /* 0x000fe200078e0205 */
[----:B------:R-:W-:Y:S06]  /*2300*/  @!P0 BRA `(.L_x_38) ;  /* 0x0000005400988947 */ /* 0x000fec0003800000 */
[----:B------:R-:W0:Y:S01]  /*2310*/  LDC.64 R20, c[0x0][0x5b8] ;  /* 0x00016e00ff147b82 */ /* 0x000e220000000a00 */
[----:B------:R-:W-:-:S07]  /*2320*/  ULDC.64 UR4, c[0x0][0x5c0] ;  /* 0x0001700000047ab9 */ /* 0x000fce0000000a00 */
[----:B------:R-:W1:Y:S08]  /*2330*/  LDC.64 R168, c[0x0][0x5b0] ;  /* 0x00016c00ffa87b82 */ /* 0x000e700000000a00 */
[----:B------:R-:W2:Y:S01]  /*2340*/  LDC.64 R14, c[0x0][0x5a8] ;  /* 0x00016a00ff0e7b82 */ /* 0x000ea20000000a00 */
[-C--:B0-----:R-:W-:Y:S02]  /*2350*/  IMAD R7, R165, R20.reuse, RZ ;  /* 0x00000014a5077224 */ /* 0x081fe400078e02ff */
[----:B------:R-:W-:-:S04]  /*2360*/  IMAD.WIDE.U32 R4, R2, R20, R8 ;  /* 0x0000001402047225 */ /* 0x000fc800078e0008 */
[----:B------:R-:W-:Y:S01]  /*2370*/  IMAD R177, R2, R21, R7 ;  /* 0x0000001502b17224 */ /* 0x000fe200078e0207 */
[----:B------:R-:W-:Y:S01]  /*2380*/  IADD3 R164, P0, R12, R4, RZ ;  /* 0x000000040ca47210 */ /* 0x000fe20007f1e0ff */
[----:B-1----:R-:W-:-:S03]  /*2390*/  IMAD R4, R167, R168, RZ ;  /* 0x000000a8a7047224 */ /* 0x002fc600078e02ff */
[----:B------:R-:W-:Y:S01]  /*23a0*/  IADD3.X R165, R13, R5, R177, P0, !PT ;  /* 0x000000050da57210 */ /* 0x000fe200007fe4b1 */
[C---:B------:R-:W-:Y:S02]  /*23b0*/  IMAD R21, R166.reuse, R169, R4 ;  /* 0x000000a9a6157224 */ /* 0x040fe400078e0204 */
[----:B------:R-:W-:-:S04]  /*23c0*/  IMAD.WIDE.U32 R4, R166, R168, R164 ;  /* 0x000000a8a6047225 */ /* 0x000fc800078e00a4 */
[----:B------:R-:W-:Y:S01]  /*23d0*/  IMAD.IADD R5, R5, 0x1, R21 ;  /* 0x0000000105057824 */ /* 0x000fe200078e0215 */
[----:B--2---:R-:W-:-:S04]  /*23e0*/  LEA R170, P0, R4, R14, 0x1 ;  /* 0x0000000e04aa7211 */ /* 0x004fc800078008ff */
[----:B------:R-:W-:-:S05]  /*23f0*/  LEA.HI.X R171, R4, R15, R5, 0x1, P0 ;  /* 0x0000000f04ab7211 */ /* 0x000fca00000f0c05 */
[----:B------:R0:W2:Y:S01]  /*2400*/  @P1 LDG.E.LTC128B.U16 R19, desc[UR36][R170.64] ;  /* 0x00000024aa131981 */ /* 0x0000a2000c1e1520 */
[----:B------:R-:W-:Y:S01]  /*2410*/  IMAD.WIDE.U32 R4, R166, R168, R12 ;  /* 0x000000a8a6047225 */ /* 0x000fe200078e000c */
[----:B------:R-:W-:Y:S02]  /*2420*/  BSSY B1, `(.L_x_39) ;  /* 0x0000014000017945 */ /* 0x000fe40003800000 */
[----:B------:R-:W-:-:S04]  /*2430*/  IADD3 R172, P0, R8, R4, RZ ;  /* 0x0000000408ac7210 */ /* 0x000fc80007f1e0ff */
[----:B------:R-:W-:Y:S01]  /*2440*/  IADD3.X R173, R9, R21, R5, P0, !PT ;  /* 0x0000001509ad7210 */ /* 0x000fe200007fe405 */
[C---:B0-----:R-:W-:Y:S01]  /*2450*/  IMAD.SHL.U32 R170, R168.reuse, 0x8, RZ ;  /* 0x00000008a8aa7824 */ /* 0x041fe200078e00ff */
[----:B------:R-:W-:Y:S01]  /*2460*/  SHF.L.U64.HI R171, R168, 0x3, R169 ;  /* 0x00000003a8ab7819 */ /* 0x000fe200000102a9 */
[----:B------:R-:W-:-:S04]  /*2470*/  IMAD.WIDE.U32 R172, R2, R20, R172 ;  /* 0x0000001402ac7225 */ /* 0x000fc800078e00ac */
[----:B------:R-:W-:Y:S02]  /*2480*/  IMAD.IADD R7, R177, 0x1, R173 ;  /* 0x00000001b1077824 */ /* 0x000fe400078e02ad */
[----:B--2---:R-:W-:-:S04]  /*2490*/  IMAD.U32 R4, R19, 0x10000, RZ ;  /* 0x0001000013047824 */ /* 0x004fc800078e00ff */
[----:B------:R-:W-:Y:S01]  /*24a0*/  FMUL R5, R4, R155 ;  /* 0x0000009b04057220 */ /* 0x000fe20000400000 */
[----:B------:R-:W-:-:S03]  /*24b0*/  LEA R4, P0, R6, UR4, 0x1 ;  /* 0x0000000406047c11 */ /* 0x000fc6000f8008ff */
[----:B------:R-:W-:Y:S01]  /*24c0*/  FFMA R24, R24, R154, R5 ;  /* 0x0000009a18187223 */ /* 0x000fe20000000005 */
[----:B------:R-:W-:Y:S02]  /*24d0*/  LEA.HI.X R5, R6, UR5, R179, 0x1, P0 ;  /* 0x0000000506057c11 */ /* 0x000fe400080f0cb3 */
[----:B------:R-:W-:Y:S02]  /*24e0*/  ISETP.GT.AND P0, PT, R0, 0x1, PT ;  /* 0x000000010000780c */ /* 0x000fe40003f04270 */
[----:B------:R-:W-:Y:S02]  /*24f0*/  F2FP.BF16.F32.PACK_AB R24, RZ, R24 ;  /* 0x00000018ff18723e */ /* 0x000fe400000010ff */
[----:B------:R-:W-:Y:S02]  /*2500*/  ISETP.GT.AND P3, PT, R3, RZ, P0 ;  /* 0x000000ff0300720c */ /* 0x000fe40000764270 */
[C---:B------:R-:W-:Y:S01]  /*2510*/  LEA R6, P4, R172.reuse, R14, 0x1 ;  /* 0x0000000eac067211 */ /* 0x040fe200078808ff */
[----:B------:R0:W-:Y:S03]  /*2520*/  @P1 STG.E.U16 desc[UR36][R4.64], R24 ;  /* 0x0000001804001986 */ /* 0x0001e6000c101524 */
[----:B------:R-:W-:-:S07]  /*2530*/  LEA.HI.X R7, R172, R15, R7, 0x1, P4 ;  /* 0x0000000fac077211 */ /* 0x000fce00020f0c07 */
[----:B------:R-:W-:Y:S05]  /*2540*/  @!P3 BRA `(.L_x_40) ;  /* 0x000000000004b947 */ /* 0x000fea0003800000 */
[----:B------:R1:W5:Y:S02]  /*2550*/  LDG.E.LTC128B.U16 R19, desc[UR36][R6.64+0x2] ;  /* 0x0000022406137981 */ /* 0x000364000c1e1520 */
.L_x_40:
[----:B------:R-:W-:Y:S05]  /*2560*/  BSYNC B1 ;  /* 0x0000000000017941 */ /* 0x000fea0003800000 */
.L_x_39:
[----:B------:R-:W-:Y:S01]  /*2570*/  IMAD.WIDE.U32 R170, R166, R168, R170 ;  /* 0x000000a8a6aa7225 */ /* 0x000fe200078e00aa */
[----:B------:R-:W-:-:S03]  /*2580*/  ISETP.GT.AND P2, PT, R3, 0x8, P2 ;  /* 0x000000080300780c */ /* 0x000fc60001744270 */
[----:B-----5:R-:W-:Y:S02]  /*2590*/  IMAD.U32 R22, R19, 0x10000, RZ ;  /* 0x0001000013167824 */ /* 0x020fe400078e00ff */
[----:B------:R-:W-:Y:S01]  /*25a0*/  IMAD.IADD R167, R21, 0x1, R171 ;  /* 0x0000000115a77824 */ /* 0x000fe200078e02ab */
[----:B------:R-:W-:Y:S01]  /*25b0*/  IADD3 R21, P1, R164, R170, RZ ;  /* 0x000000aaa4157210 */ /* 0x000fe20007f3e0ff */
[----:B------:R-:W-:-:S04]  /*25c0*/  FMUL R22, R22, R155 ;  /* 0x0000009b16167220 */ /* 0x000fc80000400000 */
[----:B------:R-:W-:Y:S01]  /*25d0*/  FFMA R22, R25, R154, R22 ;  /* 0x0000009a19167223 */ /* 0x000fe20000000016 */
[----:B------:R-:W-:Y:S01]  /*25e0*/  IMAD.X R164, R167, 0x1, R165, P1 ;  /* 0x00000001a7a47824 */ /* 0x000fe200008e06a5 */
[----:B0-----:R-:W-:-:S03]  /*25f0*/  LEA R24, P1, R21, R14, 0x1 ;  /* 0x0000000e15187211 */ /* 0x001fc600078208ff */
[----:B------:R-:W-:Y:S02]  /*2600*/  F2FP.BF16.F32.PACK_AB R22, RZ, R22 ;  /* 0x00000016ff16723e */ /* 0x000fe400000010ff */
[----:B------:R-:W-:-:S03]  /*2610*/  LEA.HI.X R25, R21, R15, R164, 0x1, P1 ;  /* 0x0000000f15197211 */ /* 0x000fc600008f0ca4 */
[----:B------:R0:W-:Y:S04]  /*2620*/  @P3 STG.E.U16 desc[UR36][R4.64+0x2], R22 ;  /* 0x0000021604003986 */ /* 0x0001e8000c101524 */
[----:B------:R-:W2:Y:S01]  /*2630*/  @P2 LDG.E.LTC128B.U16 R19, desc[UR36][R24.64] ;  /* 0x0000002418132981 */ /* 0x000ea2000c1e1520 */
[----:B------:R-:W-:Y:S01]  /*2640*/  IADD3 R8, P1, P3, R8, R170, R12 ;  /* 0x000000aa08087210 */ /* 0x000fe20007b3e00c */
[----:B------:R-:W-:Y:S01]  /*2650*/  BSSY B1, `(.L_x_41) ;  /* 0x0000011000017945 */ /* 0x000fe20003800000 */
[C---:B------:R-:W-:Y:S02]  /*2660*/  SHF.L.U64.HI R11, R10.reuse, 0x4, R11 ;  /* 0x000000040a0b7819 */ /* 0x040fe4000001020b */
[----:B------:R-:W-:Y:S02]  /*2670*/  IADD3.X R9, R9, R167, R13, P1, P3 ;  /* 0x000000a709097210 */ /* 0x000fe40000fe640d */
[----:B------:R-:W-:-:S02]  /*2680*/  LEA R10, P1, R10, R4, 0x4 ;  /* 0x000000040a0a7211 */ /* 0x000fc400078220ff */
[----:B------:R-:W-:Y:S01]  /*2690*/  ISETP.GT.AND P0, PT, R3, 0x8, P0 ;  /* 0x000000080300780c */ /* 0x000fe20000704270 */
[----:B------:R-:W-:-:S04]  /*26a0*/  IMAD.WIDE.U32 R20, R2, R20, R8 ;  /* 0x0000001402147225 */ /* 0x000fc800078e0008 */
[----:B------:R-:W-:Y:S01]  /*26b0*/  IMAD.X R11, R11, 0x1, R5, P1 ;  /* 0x000000010b0b7824 */ /* 0x000fe200008e0605 */
[----:B------:R-:W-:Y:S01]  /*26c0*/  LEA R8, P3, R20, R14, 0x1 ;  /* 0x0000000e14087211 */ /* 0x000fe200078608ff */
[----:B------:R-:W-:-:S05]  /*26d0*/  IMAD.IADD R2, R177, 0x1, R21 ;  /* 0x00000001b1027824 */ /* 0x000fca00078e0215 */
[----:B------:R-:W-:Y:S01]  /*26e0*/  LEA.HI.X R9, R20, R15, R2, 0x1, P3 ;  /* 0x0000000f14097211 */ /* 0x000fe200018f0c02 */
[----:B--2---:R-:W-:-:S04]  /*26f0*/  IMAD.U32 R12, R19, 0x10000, RZ ;  /* 0x00010000130c7824 */ /* 0x004fc800078e00ff */
[----:B------:R-:W-:-:S04]  /*2700*/  FMUL R13, R12, R155 ;  /* 0x0000009b0c0d7220 */ /* 0x000fc80000400000 */
[----:B------:R-:W-:-:S05]  /*2710*/  FFMA R13, R26, R154, R13 ;  /* 0x0000009a1a0d7223 */ /* 0x000fca000000000d */
[----:B------:R-:W-:-:S05]  /*2720*/  F2FP.BF16.F32.PACK_AB R13, RZ, R13 ;  /* 0x0000000dff0d723e */ /* 0x000fca00000010ff */
[----:B------:R0:W-:Y:S01]  /*2730*/  @P2 STG.E.U16 desc[UR36][R10.64], R13 ;  /* 0x0000000d0a002986 */ /* 0x0001e2000c101524 */
[----:B------:R-:W-:Y:S05]  /*2740*/  @!P0 BRA `(.L_x_42) ;  /* 0x0000000000048947 */ /* 0x000fea0003800000 */
[----:B------:R2:W5:Y:S02]  /*2750*/  LDG.E.LTC128B.U16 R19, desc[UR36][R8.64+0x2] ;  /* 0x0000022408137981 */ /* 0x000564000c1e1520 */
.L_x_42:
[----:B------:R-:W-:Y:S05]  /*2760*/  BSYNC B1 ;  /* 0x0000000000017941 */ /* 0x000fea0003800000 */
.L_x_41:
[----:B-----5:R-:W-:Y:S01]  /*2770*/  IMAD.U32 R2, R19, 0x10000, RZ ;  /* 0x0001000013027824 */ /* 0x020fe200078e00ff */
[----:B------:R-:W-:Y:S01]  /*2780*/  ISETP.GT.AND P1, PT, R0, 0x8, PT ;  /* 0x000000080000780c */ /* 0x000fe20003f24270 */
[----:B------:R-:W-:Y:S02]  /*2790*/  BSSY B1, `(.L_x_43) ;  /* 0x0000008000017945 */ /* 0x000fe40003800000 */
[----:B------:R-:W-:Y:S01]  /*27a0*/  FMUL R2, R2, R155 ;  /* 0x0000009b02027220 */ /* 0x000fe20000400000 */
[----:B------:R-:W-:-:S03]  /*27b0*/  ISETP.GT.AND P2, PT, R3, RZ, P1 ;  /* 0x000000ff0300720c */ /* 0x000fc60000f44270 */
[----:B------:R-:W-:-:S05]  /*27c0*/  FFMA R2, R27, R154, R2 ;  /* 0x0000009a1b027223 */ /* 0x000fca0000000002 */
[----:B------:R-:W-:-:S05]  /*27d0*/  F2FP.BF16.F32.PACK_AB R2, RZ, R2 ;  /* 0x00000002ff02723e */ /* 0x000fca00000010ff */
[----:B------:R3:W-:Y:S01]  /*27e0*/  @P0 STG.E.U16 desc[UR36][R10.64+0x2], R2 ;  /* 0x000002020a000986 */ /* 0x0007e2000c101524 */
[----:B------:R-:W-:Y:S05]  /*27f0*/  @!P2 BRA `(.L_x_44) ;  /* 0x000000000004a947 */ /* 0x000fea0003800000 */
[----:B------:R4:W5:Y:S02]  /*2800*/  LDG.E.LTC128B.U16 R19, desc[UR36][R6.64+0x10] ;  /* 0x0000102406137981 */ /* 0x000964000c1e1520 */
.L_x_44:
[----:B------:R-:W-:Y:S05]  /*2810*/  BSYNC B1 ;  /* 0x0000000000017941 */ /* 0x000fea0003800000 */
.L_x_43:
[----:B---3-5:R-:W-:Y:S01]  /*2820*/  IMAD.U32 R2, R19, 0x10000, RZ ;  /* 0x0001000013027824 */ /* 0x028fe200078e00ff */
[----:B------:R-:W-:Y:S01]  /*2830*/  ISETP.GT.AND P0, PT, R0, 0x9, PT ;  /* 0x000000090000780c */ /* 0x000fe20003f04270 */
[----:B------:R-:W-:Y:S02]  /*2840*/  BSSY B1, `(.L_x_45) ;  /* 0x0000008000017945 */ /* 0x000fe40003800000 */
[----:B0-----:R-:W-:Y:S01]  /*2850*/  FMUL R13, R2, R155 ;  /* 0x0000009b020d7220 */ /* 0x001fe20000400000 */
[----:B------:R-:W-:-:S03]  /*2860*/  ISETP.GT.AND P3, PT, R3, RZ, P0 ;  /* 0x000000ff0300720c */ /* 0x000fc60000764270 */
[----:B------:R-:W-:-:S05]  /*2870*/  FFMA R13, R28, R154, R13 ;  /* 0x0000009a1c0d7223 */ /* 0x000fca000000000d */
[----:B------:R-:W-:-:S05]  /*2880*/  F2FP.BF16.F32.PACK_AB R13, RZ, R13 ;  /* 0x0000000dff0d723e */ /* 0x000fca00000010ff */
[----:B------:R0:W-:Y:S01]  /*2890*/  @P2 STG.E.U16 desc[UR36][R4.64+0x10], R13 ;  /* 0x0000100d04002986 */ /* 0x0001e2000c101524 */
[----:B------:R-:W-:Y:S05]  /*28a0*/  @!P3 BRA `(.L_x_46) ;  /* 0x000000000004b947 */ /* 0x000fea0003800000 */
[----:B------:R3:W5:Y:S02]  /*28b0*/  LDG.E.LTC128B.U16 R19, desc[UR36][R6.64+0x12] ;  /* 0x0000122406137981 */ /* 0x000764000c1e1520 */
.L_x_46:
[----:B------:R-:W-:Y:S05]  /*28c0*/  BSYNC B1 ;  /* 0x0000000000017941 */ /* 0x000fea0003800000 */
.L_x_45:
[----:B-----5:R-:W-:Y:S01]  /*28d0*/  IMAD.U32 R2, R19, 0x10000, RZ ;  /* 0x0001000013027824 */ /* 0x020fe200078e00ff */
[----:B------:R-:W-:Y:S01]  /*28e0*/  ISETP.GT.AND P1, PT, R3, 0x8, P1 ;  /* 0x000000080300780c */ /* 0x000fe20000f24270 */
[----:B------:R-:W-:Y:S02]  /*28f0*/  BSSY B1, `(.L_x_47) ;  /* 0x0000007000017945 */ /* 0x000fe40003800000 */
[----:B------:R-:W-:-:S04]  /*2900*/  FMUL R2, R2, R155 ;  /* 0x0000009b02027220 */ /* 0x000fc80000400000 */
[----:B------:R-:W-:-:S05]  /*2910*/  FFMA R2, R29, R154, R2 ;  /* 0x0000009a1d027223 */ /* 0x000fca0000000002 */
[----:B------:R-:W-:-:S05]  /*2920*/  F2FP.BF16.F32.PACK_AB R2, RZ, R2 ;  /* 0x00000002ff02723e */ /* 0x000fca00000010ff */
[----:B------:R0:W-:Y:S01]  /*2930*/  @P3 STG.E.U16 desc[UR36][R4.64+0x12], R2 ;  /* 0x0000120204003986 */ /* 0x0001e2000c101524 */
[----:B------:R-:W-:Y:S05]  /*2940*/  @!P1 BRA `(.L_x_48) ;  /* 0x0000000000049947 */ /* 0x000fea0003800000 */
[----:B------:R0:W5:Y:S02]  /*2950*/  LDG.E.LTC128B.U16 R19, desc[UR36][R8.64+0x10] ;  /* 0x0000102408137981 */ /* 0x000164000c1e1520 */
.L_x_48:
[----:B------:R-:W-:Y:S05]  /*2960*/  BSYNC B1 ;  /* 0x0000000000017941 */ /* 0x000fea0003800000 */
.L_x_47:
[----:B0----5:R-:W-:Y:S01]  /*2970*/  IMAD.U32 R2, R19, 0x10000, RZ ;  /* 0x0001000013027824 */ /* 0x021fe200078e00ff */
        /* <DEDUP_REMOVED lines=8> */
.L_x_50:
[----:B------:R-:W-:Y:S05]  /*2a00*/  BSYNC B1 ;  /* 0x0000000000017941 */ /* 0x000fea0003800000 */
.L_x_49:
        /* <DEDUP_REMOVED lines=10> */
.L_x_52:
[----:B------:R-:W-:Y:S05]  /*2ab0*/  BSYNC B1 ;  /* 0x0000000000017941 */ /* 0x000fea0003800000 */
.L_x_51:
[----:B0----5:R-:W-:Y:S01]  /*2ac0*/  IMAD.U32 R2, R19, 0x10000, RZ ;  /* 0x0001000013027824 */ /* 0x021fe200078e00ff */
        /* <DEDUP_REMOVED lines=9> */
.L_x_54:
[----:B------:R-:W-:Y:S05]  /*2b60*/  BSYNC B1 ;  /* 0x0000000000017941 */ /* 0x000fea0003800000 */
.L_x_53:
        /* <DEDUP_REMOVED lines=9> */
.L_x_56:
[----:B------:R-:W-:Y:S05]  /*2c00*/  BSYNC B1 ;  /* 0x0000000000017941 */ /* 0x000fea0003800000 */
.L_x_55:
        /* <DEDUP_REMOVED lines=9> */
.L_x_58:
[----:B------:R-:W-:Y:S05]  /*2ca0*/  BSYNC B1 ;  /* 0x0000000000017941 */ /* 0x000fea0003800000 */
.L_x_57:
        /* <DEDUP_REMOVED lines=10> */
.L_x_60:
[----:B------:R-:W-:Y:S05]  /*2d50*/  BSYNC B1 ;  /* 0x0000000000017941 */ /* 0x000fea0003800000 */
.L_x_59:
        /* <DEDUP_REMOVED lines=10> */
.L_x_62:
[----:B------:R-:W-:Y:S05]  /*2e00*/  BSYNC B1 ;  /* 0x0000000000017941 */ /* 0x000fea0003800000 */
.L_x_61:
        /* <DEDUP_REMOVED lines=9> */
.L_x_64:
[----:B------:R-:W-:Y:S05]  /*2ea0*/  BSYNC B1 ;  /* 0x0000000000017941 */ /* 0x000fea0003800000 */
.L_x_63:
        /* <DEDUP_REMOVED lines=9> */
.L_x_66:
[----:B------:R-:W-:Y:S05]  /*2f40*/  BSYNC B1 ;  /* 0x0000000000017941 */ /* 0x000fea0003800000 */
.L_x_65:
        /* <DEDUP_REMOVED lines=10> */
.L_x_68:
[----:B------:R-:W-:Y:S05]  /*2ff0*/  BSYNC B1 ;  /* 0x0000000000017941 */ /* 0x000fea0003800000 */
.L_x_67:
        /* <DEDUP_REMOVED lines=10> */
.L_x_70:
[----:B------:R-:W-:Y:S05]  /*30a0*/  BSYNC B1 ;  /* 0x0000000000017941 */ /* 0x000fea0003800000 */
.L_x_69:
        /* <DEDUP_REMOVED lines=9> */
.L_x_72:
[----:B------:R-:W-:Y:S05]  /*3140*/  BSYNC B1 ;  /* 0x0000000000017941 */ /* 0x000fea0003800000 */
.L_x_71:
        /* <DEDUP_REMOVED lines=9> */
.L_x_74:
[----:B------:R-:W-:Y:S05]  /*31e0*/  BSYNC B1 ;  /* 0x0000000000017941 */ /* 0x000fea0003800000 */
.L_x_73:
        /* <DEDUP_REMOVED lines=10> */
.L_x_76:
[----:B------:R-:W-:Y:S05]  /*3290*/  BSYNC B1 ;  /* 0x0000000000017941 */ /* 0x000fea0003800000 */
.L_x_75:
        /* <DEDUP_REMOVED lines=10> */
.L_x_78:
[----:B------:R-:W-:Y:S05]  /*3340*/  BSYNC B1 ;  /* 0x0000000000017941 */ /* 0x000fea0003800000 */
.L_x_77:
        /* <DEDUP_REMOVED lines=9> */
.L_x_80:
[----:B------:R-:W-:Y:S05]  /*33e0*/  BSYNC B1 ;  /* 0x0000000000017941 */ /* 0x000fea0003800000 */
.L_x_79:
        /* <DEDUP_REMOVED lines=9> */
.L_x_82:
[----:B------:R-:W-:Y:S05]  /*3480*/  BSYNC B1 ;  /* 0x0000000000017941 */ /* 0x000fea0003800000 */
.L_x_81:
        /* <DEDUP_REMOVED lines=10> */
.L_x_84:
[----:B------:R-:W-:Y:S05]  /*3530*/  BSYNC B1 ;  /* 0x0000000000017941 */ /* 0x000fea0003800000 */
.L_x_83:
        /* <DEDUP_REMOVED lines=10> */
.L_x_86:
[----:B------:R-:W-:Y:S05]  /*35e0*/  BSYNC B1 ;  /* 0x0000000000017941 */ /* 0x000fea0003800000 */
.L_x_85:
        /* <DEDUP_REMOVED lines=9> */
.L_x_88:
[----:B------:R-:W-:Y:S05]  /*3680*/  BSYNC B1 ;  /* 0x0000000000017941 */ /* 0x000fea0003800000 */
.L_x_87:
        /* <DEDUP_REMOVED lines=9> */
.L_x_90:
[----:B------:R-:W-:Y:S05]  /*3720*/  BSYNC B1 ;  /* 0x0000000000017941 */ /* 0x000fea0003800000 */
.L_x_89:
        /* <DEDUP_REMOVED lines=10> */
.L_x_92:
[----:B------:R-:W-:Y:S05]  /*37d0*/  BSYNC B1 ;  /* 0x0000000000017941 */ /* 0x000fea0003800000 */
.L_x_91:
        /* <DEDUP_REMOVED lines=10> */
.L_x_94:
[----:B------:R-:W-:Y:S05]  /*3880*/  BSYNC B1 ;  /* 0x0000000000017941 */ /* 0x000fea0003800000 */
.L_x_93:
        /* <DEDUP_REMOVED lines=9> */
.L_x_96:
[----:B------:R-:W-:Y:S05]  /*3920*/  BSYNC B1 ;  /* 0x0000000000017941 */ /* 0x000fea0003800000 */
.L_x_95:
        /* <DEDUP_REMOVED lines=9> */
.L_x_98:
[----:B------:R-:W-:Y:S05]  /*39c0*/  BSYNC B1 ;  /* 0x0000000000017941 */ /* 0x000fea0003800000 */
.L_x_97:
        /* <DEDUP_REMOVED lines=10> */
.L_x_100:
[----:B------:R-:W-:Y:S05]  /*3a70*/  BSYNC B1 ;  /* 0x0000000000017941 */ /* 0x000fea0003800000 */
.L_x_99:
        /* <DEDUP_REMOVED lines=10> */
.L_x_102:
[----:B------:R-:W-:Y:S05]  /*3b20*/  BSYNC B1 ;  /* 0x0000000000017941 */ /* 0x000fea0003800000 */
.L_x_101:
        /* <DEDUP_REMOVED lines=9> */
.L_x_104:
[----:B------:R-:W-:Y:S05]  /*3bc0*/  BSYNC B1 ;  /* 0x0000000000017941 */ /* 0x000fea0003800000 */
.L_x_103:
        /* <DEDUP_REMOVED lines=9> */
.L_x_106:
[----:B------:R-:W-:Y:S05]  /*3c60*/  BSYNC B1 ;  /* 0x0000000000017941 */ /* 0x000fea0003800000 */
.L_x_105:
        /* <DEDUP_REMOVED lines=10> */
.L_x_108:
[----:B------:R-:W-:Y:S05]  /*3d10*/  BSYNC B1 ;  /* 0x0000000000017941 */ /* 0x000fea0003800000 */
.L_x_107:
        /* <DEDUP_REMOVED lines=10> */
.L_x_110:
[----:B------:R-:W-:Y:S05]  /*3dc0*/  BSYNC B1 ;  /* 0x0000000000017941 */ /* 0x000fea0003800000 */
.L_x_109:
        /* <DEDUP_REMOVED lines=9> */
.L_x_112:
[----:B------:R-:W-:Y:S05]  /*3e60*/  BSYNC B1 ;  /* 0x0000000000017941 */ /* 0x000fea0003800000 */
.L_x_111:
        /* <DEDUP_REMOVED lines=9> */
.L_x_114:
[----:B------:R-:W-:Y:S05]  /*3f00*/  BSYNC B1 ;  /* 0x0000000000017941 */ /* 0x000fea0003800000 */
.L_x_113:
        /* <DEDUP_REMOVED lines=10> */
.L_x_116:
[----:B------:R-:W-:Y:S05]  /*3fb0*/  BSYNC B1 ;  /* 0x0000000000017941 */ /* 0x000fea0003800000 */
.L_x_115:
        /* <DEDUP_REMOVED lines=10> */
.L_x_118:
[----:B------:R-:W-:Y:S05]  /*4060*/  BSYNC B1 ;  /* 0x0000000000017941 */ /* 0x000fea0003800000 */
.L_x_117:
        /* <DEDUP_REMOVED lines=9> */
.L_x_120:
[----:B------:R-:W-:Y:S05]  /*4100*/  BSYNC B1 ;  /* 0x0000000000017941 */ /* 0x000fea0003800000 */
.L_x_119:
        /* <DEDUP_REMOVED lines=9> */
.L_x_122:
[----:B------:R-:W-:Y:S05]  /*41a0*/  BSYNC B1 ;  /* 0x0000000000017941 */ /* 0x000fea0003800000 */
.L_x_121:
        /* <DEDUP_REMOVED lines=10> */
.L_x_124:
[----:B------:R-:W-:Y:S05]  /*4250*/  BSYNC B1 ;  /* 0x0000000000017941 */ /* 0x000fea0003800000 */
.L_x_123:
        /* <DEDUP_REMOVED lines=10> */
.L_x_126:
[----:B------:R-:W-:Y:S05]  /*4300*/  BSYNC B1 ;  /* 0x0000000000017941 */ /* 0x000fea0003800000 */
.L_x_125:
        /* <DEDUP_REMOVED lines=9> */
.L_x_128:
[----:B------:R-:W-:Y:S05]  /*43a0*/  BSYNC B1 ;  /* 0x0000000000017941 */ /* 0x000fea0003800000 */
.L_x_127:
        /* <DEDUP_REMOVED lines=9> */
.L_x_130:
[----:B------:R-:W-:Y:S05]  /*4440*/  BSYNC B1 ;  /* 0x0000000000017941 */ /* 0x000fea0003800000 */
.L_x_129:
        /* <DEDUP_REMOVED lines=10> */
.L_x_132:
[----:B------:R-:W-:Y:S05]  /*44f0*/  BSYNC B1 ;  /* 0x0000000000017941 */ /* 0x000fea0003800000 */
.L_x_131:
        /* <DEDUP_REMOVED lines=10> */
.L_x_134:
[----:B------:R-:W-:Y:S05]  /*45a0*/  BSYNC B1 ;  /* 0x0000000000017941 */ /* 0x000fea0003800000 */
.L_x_133:
        /* <DEDUP_REMOVED lines=9> */
.L_x_136:
[----:B------:R-:W-:Y:S05]  /*4640*/  BSYNC B1 ;  /* 0x0000000000017941 */ /* 0x000fea0003800000 */
.L_x_135:
        /* <DEDUP_REMOVED lines=9> */
.L_x_138:
[----:B------:R-:W-:Y:S05]  /*46e0*/  BSYNC B1 ;  /* 0x0000000000017941 */ /* 0x000fea0003800000 */
.L_x_137:
        /* <DEDUP_REMOVED lines=10> */
.L_x_140:
[----:B------:R-:W-:Y:S05]  /*4790*/  BSYNC B1 ;  /* 0x0000000000017941 */ /* 0x000fea0003800000 */
.L_x_139:
        /* <DEDUP_REMOVED lines=10> */
.L_x_142:
[----:B------:R-:W-:Y:S05]  /*4840*/  BSYNC B1 ;  /* 0x0000000000017941 */ /* 0x000fea0003800000 */
.L_x_141:
        /* <DEDUP_REMOVED lines=9> */
.L_x_144:
[----:B------:R-:W-:Y:S05]  /*48e0*/  BSYNC B1 ;  /* 0x0000000000017941 */ /* 0x000fea0003800000 */
.L_x_143:
        /* <DEDUP_REMOVED lines=9> */
.L_x_146:
[----:B------:R-:W-:Y:S05]  /*4980*/  BSYNC B1 ;  /* 0x0000000000017941 */ /* 0x000fea0003800000 */
.L_x_145:
        /* <DEDUP_REMOVED lines=10> */
.L_x_148:
[----:B------:R-:W-:Y:S05]  /*4a30*/  BSYNC B1 ;  /* 0x0000000000017941 */ /* 0x000fea0003800000 */
.L_x_147:
        /* <DEDUP_REMOVED lines=10> */
.L_x_150:
[----:B------:R-:W-:Y:S05]  /*4ae0*/  BSYNC B1 ;  /* 0x0000000000017941 */ /* 0x000fea0003800000 */
.L_x_149:
        /* <DEDUP_REMOVED lines=9> */
.L_x_152:
[----:B------:R-:W-:Y:S05]  /*4b80*/  BSYNC B1 ;  /* 0x0000000000017941 */ /* 0x000fea0003800000 */
.L_x_151:
        /* <DEDUP_REMOVED lines=9> */
.L_x_154:
[----:B------:R-:W-:Y:S05]  /*4c20*/  BSYNC B1 ;  /* 0x0000000000017941 */ /* 0x000fea0003800000 */
.L_x_153:
        /* <DEDUP_REMOVED lines=10> */
.L_x_156:
[----:B------:R-:W-:Y:S05]  /*4cd0*/  BSYNC B1 ;  /* 0x0000000000017941 */ /* 0x000fea0003800000 */
.L_x_155:
        /* <DEDUP_REMOVED lines=10> */
.L_x_158:
[----:B------:R-:W-:Y:S05]  /*4d80*/  BSYNC B1 ;  /* 0x0000000000017941 */ /* 0x000fea0003800000 */
.L_x_157:
        /* <DEDUP_REMOVED lines=9> */
.L_x_160:
[----:B------:R-:W-:Y:S05]  /*4e20*/  BSYNC B1 ;  /* 0x0000000000017941 */ /* 0x000fea0003800000 */
.L_x_159:
        /* <DEDUP_REMOVED lines=9> */
.L_x_162:
[----:B------:R-:W-:Y:S05]  /*4ec0*/  BSYNC B1 ;  /* 0x0000000000017941 */ /* 0x000fea0003800000 */
.L_x_161:
        /* <DEDUP_REMOVED lines=10> */
.L_x_164:
[----:B------:R-:W-:Y:S05]  /*4f70*/  BSYNC B1 ;  /* 0x0000000000017941 */ /* 0x000fea0003800000 */
.L_x_163:
        /* <DEDUP_REMOVED lines=10> */
.L_x_166:
[----:B------:R-:W-:Y:S05]  /*5020*/  BSYNC B1 ;  /* 0x0000000000017941 */ /* 0x000fea0003800000 */
.L_x_165:
        /* <DEDUP_REMOVED lines=9> */
.L_x_168:
[----:B------:R-:W-:Y:S05]  /*50c0*/  BSYNC B1 ;  /* 0x0000000000017941 */ /* 0x000fea0003800000 */
.L_x_167:
        /* <DEDUP_REMOVED lines=9> */
.L_x_170:
[----:B------:R-:W-:Y:S05]  /*5160*/  BSYNC B1 ;  /* 0x0000000000017941 */ /* 0x000fea0003800000 */
.L_x_169:
        /* <DEDUP_REMOVED lines=10> */
.L_x_172:
[----:B------:R-:W-:Y:S05]  /*5210*/  BSYNC B1 ;  /* 0x0000000000017941 */ /* 0x000fea0003800000 */
.L_x_171:
        /* <DEDUP_REMOVED lines=10> */
.L_x_174:
[----:B------:R-:W-:Y:S05]  /*52c0*/  BSYNC B1 ;  /* 0x0000000000017941 */ /* 0x000fea0003800000 */
.L_x_173:
        /* <DEDUP_REMOVED lines=9> */
.L_x_176:
[----:B------:R-:W-:Y:S05]  /*5360*/  BSYNC B1 ;  /* 0x0000000000017941 */ /* 0x000fea0003800000 */
.L_x_175:
        /* <DEDUP_REMOVED lines=9> */
.L_x_178:
[----:B------:R-:W-:Y:S05]  /*5400*/  BSYNC B1 ;  /* 0x0000000000017941 */ /* 0x000fea0003800000 */
.L_x_177:
        /* <DEDUP_REMOVED lines=10> */
.L_x_180:
[----:B------:R-:W-:Y:S05]  /*54b0*/  BSYNC B1 ;  /* 0x0000000000017941 */ /* 0x000fea0003800000 */
.L_x_179:
        /* <DEDUP_REMOVED lines=10> */
.L_x_182:
[----:B------:R-:W-:Y:S05]  /*5560*/  BSYNC B1 ;  /* 0x0000000000017941 */ /* 0x000fea0003800000 */
.L_x_181:
        /* <DEDUP_REMOVED lines=9> */
.L_x_184:
[----:B------:R-:W-:Y:S05]  /*5600*/  BSYNC B1 ;  /* 0x0000000000017941 */ /* 0x000fea0003800000 */
.L_x_183:
        /* <DEDUP_REMOVED lines=9> */
.L_x_186:
[----:B------:R-:W-:Y:S05]  /*56a0*/  BSYNC B1 ;  /* 0x0000000000017941 */ /* 0x000fea0003800000 */
.L_x_185:
        /* <DEDUP_REMOVED lines=10> */
.L_x_188:
[----:B------:R-:W-:Y:S05]  /*5750*/  BSYNC B1 ;  /* 0x0000000000017941 */ /* 0x000fea0003800000 */
.L_x_187:
        /* <DEDUP_REMOVED lines=10> */
.L_x_190:
[----:B------:R-:W-:Y:S05]  /*5800*/  BSYNC B1 ;  /* 0x0000000000017941 */ /* 0x000fea0003800000 */
.L_x_189:
        /* <DEDUP_REMOVED lines=9> */
.L_x_192:
[----:B------:R-:W-:Y:S05]  /*58a0*/  BSYNC B1 ;  /* 0x0000000000017941 */ /* 0x000fea0003800000 */
.L_x_191:
        /* <DEDUP_REMOVED lines=9> */
.L_x_194:
[----:B------:R-:W-:Y:S05]  /*5940*/  BSYNC B1 ;  /* 0x0000000000017941 */ /* 0x000fea0003800000 */
.L_x_193:
        /* <DEDUP_REMOVED lines=10> */
.L_x_196:
[----:B------:R-:W-:Y:S05]  /*59f0*/  BSYNC B1 ;  /* 0x0000000000017941 */ /* 0x000fea0003800000 */
.L_x_195:
        /* <DEDUP_REMOVED lines=10> */
.L_x_198:
[----:B------:R-:W-:Y:S05]  /*5aa0*/  BSYNC B1 ;  /* 0x0000000000017941 */ /* 0x000fea0003800000 */
.L_x_197:
        /* <DEDUP_REMOVED lines=9> */
.L_x_200:
[----:B------:R-:W-:Y:S05]  /*5b40*/  BSYNC B1 ;  /* 0x0000000000017941 */ /* 0x000fea0003800000 */
.L_x_199:
        /* <DEDUP_REMOVED lines=9> */
.L_x_202:
[----:B------:R-:W-:Y:S05]  /*5be0*/  BSYNC B1 ;  /* 0x0000000000017941 */ /* 0x000fea0003800000 */
.L_x_201:
        /* <DEDUP_REMOVED lines=10> */
.L_x_204:
[----:B------:R-:W-:Y:S05]  /*5c90*/  BSYNC B1 ;  /* 0x0000000000017941 */ /* 0x000fea0003800000 */
.L_x_203:
        /* <DEDUP_REMOVED lines=10> */
.L_x_206:
[----:B------:R-:W-:Y:S05]  /*5d40*/  BSYNC B1 ;  /* 0x0000000000017941 */ /* 0x000fea0003800000 */
.L_x_205:
        /* <DEDUP_REMOVED lines=9> */
.L_x_208:
[----:B------:R-:W-:Y:S05]  /*5de0*/  BSYNC B1 ;  /* 0x0000000000017941 */ /* 0x000fea0003800000 */
.L_x_207:
        /* <DEDUP_REMOVED lines=9> */
.L_x_210:
[----:B------:R-:W-:Y:S05]  /*5e80*/  BSYNC B1 ;  /* 0x0000000000017941 */ /* 0x000fea0003800000 */
.L_x_209:
        /* <DEDUP_REMOVED lines=10> */
.L_x_212:
[----:B------:R-:W-:Y:S05]  /*5f30*/  BSYNC B1 ;  /* 0x0000000000017941 */ /* 0x000fea0003800000 */
.L_x_211:
        /* <DEDUP_REMOVED lines=10> */
.L_x_214:
[----:B------:R-:W-:Y:S05]  /*5fe0*/  BSYNC B1 ;  /* 0x0000000000017941 */ /* 0x000fea0003800000 */
.L_x_213:
        /* <DEDUP_REMOVED lines=9> */
.L_x_216:
[----:B------:R-:W-:Y:S05]  /*6080*/  BSYNC B1 ;  /* 0x0000000000017941 */ /* 0x000fea0003800000 */
.L_x_215:
        /* <DEDUP_REMOVED lines=9> */
.L_x_218:
[----:B------:R-:W-:Y:S05]  /*6120*/  BSYNC B1 ;  /* 0x0000000000017941 */ /* 0x000fea0003800000 */
.L_x_217:
        /* <DEDUP_REMOVED lines=10> */
.L_x_220:
[----:B------:R-:W-:Y:S05]  /*61d0*/  BSYNC B1 ;  /* 0x0000000000017941 */ /* 0x000fea0003800000 */
.L_x_219:
        /* <DEDUP_REMOVED lines=10> */
.L_x_222:
[----:B------:R-:W-:Y:S05]  /*6280*/  BSYNC B1 ;  /* 0x0000000000017941 */ /* 0x000fea0003800000 */
.L_x_221:
        /* <DEDUP_REMOVED lines=9> */
.L_x_224:
[----:B------:R-:W-:Y:S05]  /*6320*/  BSYNC B1 ;  /* 0x0000000000017941 */ /* 0x000fea0003800000 */
.L_x_223:
        /* <DEDUP_REMOVED lines=9> */
.L_x_226:
[----:B------:R-:W-:Y:S05]  /*63c0*/  BSYNC B1 ;  /* 0x0000000000017941 */ /* 0x000fea0003800000 */
.L_x_225:
        /* <DEDUP_REMOVED lines=10> */
.L_x_228:
[----:B------:R-:W-:Y:S05]  /*6470*/  BSYNC B1 ;  /* 0x0000000000017941 */ /* 0x000fea0003800000 */
.L_x_227:
        /* <DEDUP_REMOVED lines=10> */
.L_x_230:
[----:B------:R-:W-:Y:S05]  /*6520*/  BSYNC B1 ;  /* 0x0000000000017941 */ /* 0x000fea0003800000 */
.L_x_229:
        /* <DEDUP_REMOVED lines=9> */
.L_x_232:
[----:B------:R-:W-:Y:S05]  /*65c0*/  BSYNC B1 ;  /* 0x0000000000017941 */ /* 0x000fea0003800000 */
.L_x_231:
        /* <DEDUP_REMOVED lines=9> */
.L_x_234:
[----:B------:R-:W-:Y:S05]  /*6660*/  BSYNC B1 ;  /* 0x0000000000017941 */ /* 0x000fea0003800000 */
.L_x_233:
        /* <DEDUP_REMOVED lines=10> */
.L_x_236:
[----:B------:R-:W-:Y:S05]  /*6710*/  BSYNC B1 ;  /* 0x0000000000017941 */ /* 0x000fea0003800000 */
.L_x_235:
        /* <DEDUP_REMOVED lines=10> */
.L_x_238:
[----:B------:R-:W-:Y:S05]  /*67c0*/  BSYNC B1 ;  /* 0x0000000000017941 */ /* 0x000fea0003800000 */
.L_x_237:
        /* <DEDUP_REMOVED lines=9> */
.L_x_240:
[----:B------:R-:W-:Y:S05]  /*6860*/  BSYNC B1 ;  /* 0x0000000000017941 */ /* 0x000fea0003800000 */
.L_x_239:
        /* <DEDUP_REMOVED lines=9> */
.L_x_242:
[----:B------:R-:W-:Y:S05]  /*6900*/  BSYNC B1 ;  /* 0x0000000000017941 */ /* 0x000fea0003800000 */
.L_x_241:
        /* <DEDUP_REMOVED lines=10> */
.L_x_244:
[----:B------:R-:W-:Y:S05]  /*69b0*/  BSYNC B1 ;  /* 0x0000000000017941 */ /* 0x000fea0003800000 */
.L_x_243:
        /* <DEDUP_REMOVED lines=10> */
.L_x_246:
[----:B------:R-:W-:Y:S05]  /*6a60*/  BSYNC B1 ;  /* 0x0000000000017941 */ /* 0x000fea0003800000 */
.L_x_245:
        /* <DEDUP_REMOVED lines=9> */
.L_x_248:
[----:B------:R-:W-:Y:S05]  /*6b00*/  BSYNC B1 ;  /* 0x0000000000017941 */ /* 0x000fea0003800000 */
.L_x_247:
        /* <DEDUP_REMOVED lines=9> */
.L_x_250:
[----:B------:R-:W-:Y:S05]  /*6ba0*/  BSYNC B1 ;  /* 0x0000000000017941 */ /* 0x000fea0003800000 */
.L_x_249:
        /* <DEDUP_REMOVED lines=10> */
.L_x_252:
[----:B------:R-:W-:Y:S05]  /*6c50*/  BSYNC B1 ;  /* 0x0000000000017941 */ /* 0x000fea0003800000 */
.L_x_251:
        /* <DEDUP_REMOVED lines=10> */
.L_x_254:
[----:B------:R-:W-:Y:S05]  /*6d00*/  BSYNC B1 ;  /* 0x0000000000017941 */ /* 0x000fea0003800000 */
.L_x_253:
        /* <DEDUP_REMOVED lines=9> */
.L_x_256:
[----:B------:R-:W-:Y:S05]  /*6da0*/  BSYNC B1 ;  /* 0x0000000000017941 */ /* 0x000fea0003800000 */
.L_x_255:
        /* <DEDUP_REMOVED lines=9> */
.L_x_258:
[----:B------:R-:W-:Y:S05]  /*6e40*/  BSYNC B1 ;  /* 0x0000000000017941 */ /* 0x000fea0003800000 */
.L_x_257:
        /* <DEDUP_REMOVED lines=10> */
.L_x_260:
[----:B------:R-:W-:Y:S05]  /*6ef0*/  BSYNC B1 ;  /* 0x0000000000017941 */ /* 0x000fea0003800000 */
.L_x_259:
        /* <DEDUP_REMOVED lines=10> */
.L_x_262:
[----:B------:R-:W-:Y:S05]  /*6fa0*/  BSYNC B1 ;  /* 0x0000000000017941 */ /* 0x000fea0003800000 */
.L_x_261:
        /* <DEDUP_REMOVED lines=9> */
.L_x_264:
[----:B------:R-:W-:Y:S05]  /*7040*/  BSYNC B1 ;  /* 0x0000000000017941 */ /* 0x000fea0003800000 */
.L_x_263:
        /* <DEDUP_REMOVED lines=9> */
.L_x_266:
[----:B------:R-:W-:Y:S05]  /*70e0*/  BSYNC B1 ;  /* 0x0000000000017941 */ /* 0x000fea0003800000 */
.L_x_265:
        /* <DEDUP_REMOVED lines=10> */
.L_x_268:
[----:B------:R-:W-:Y:S05]  /*7190*/  BSYNC B1 ;  /* 0x0000000000017941 */ /* 0x000fea0003800000 */
.L_x_267:
        /* <DEDUP_REMOVED lines=10> */
.L_x_270:
[----:B------:R-:W-:Y:S05]  /*7240*/  BSYNC B1 ;  /* 0x0000000000017941 */ /* 0x000fea0003800000 */
.L_x_269:
        /* <DEDUP_REMOVED lines=9> */
.L_x_272:
[----:B------:R-:W-:Y:S05]  /*72e0*/  BSYNC B1 ;  /* 0x0000000000017941 */ /* 0x000fea0003800000 */
.L_x_271:
        /* <DEDUP_REMOVED lines=9> */
.L_x_274:
[----:B------:R-:W-:Y:S05]  /*7380*/  BSYNC B1 ;  /* 0x0000000000017941 */ /* 0x000fea0003800000 */
.L_x_273:
        /* <DEDUP_REMOVED lines=10> */
.L_x_276:
[----:B------:R-:W-:Y:S05]  /*7430*/  BSYNC B1 ;  /* 0x0000000000017941 */ /* 0x000fea0003800000 */
.L_x_275:
        /* <DEDUP_REMOVED lines=10> */
.L_x_278:
[----:B------:R-:W-:Y:S05]  /*74e0*/  BSYNC B1 ;  /* 0x0000000000017941 */ /* 0x000fea0003800000 */
.L_x_277:
        /* <DEDUP_REMOVED lines=9> */
.L_x_280:
[----:B------:R-:W-:Y:S05]  /*7580*/  BSYNC B1 ;  /* 0x0000000000017941 */ /* 0x000fea0003800000 */
.L_x_279:
        /* <DEDUP_REMOVED lines=9> */
.L_x_282:
[----:B------:R-:W-:Y:S05]  /*7620*/  BSYNC B1 ;  /* 0x0000000000017941 */ /* 0x000fea0003800000 */
.L_x_281:
        /* <DEDUP_REMOVED lines=10> */
.L_x_284:
[----:B------:R-:W-:Y:S05]  /*76d0*/  BSYNC B1 ;  /* 0x0000000000017941 */ /* 0x000fea0003800000 */
.L_x_283:
        /* <DEDUP_REMOVED lines=10> */
.L_x_286:
[----:B------:R-:W-:Y:S05]  /*7780*/  BSYNC B1 ;  /* 0x0000000000017941 */ /* 0x000fea0003800000 */
.L_x_285:
        /* <DEDUP_REMOVED lines=9> */
.L_x_288:
[----:B------:R-:W-:Y:S05]  /*7820*/  BSYNC B1 ;  /* 0x0000000000017941 */ /* 0x000fea0003800000 */
.L_x_287:
[----:B0----5:R-:W-:Y:S01]  /*7830*/  IMAD.U32 R0, R19, 0x10000, RZ ;  /* 0x0001000013007824 */ /* 0x021fe200078e00ff */
[----:B------:R-:W-:Y:S01]  /*7840*/  ISETP.GT.AND P0, PT, R3, 0x8, P0 ;  /* 0x000000080300780c */ /* 0x000fe20000704270 */
[----:B------:R-:W-:Y:S01]  /*7850*/  @P1 IMAD.MOV.U32 R4, RZ, RZ, R10 ;  /* 0x000000ffff041224 */ /* 0x000fe200078e000a */
[----:B------:R-:W-:Y:S01]  /*7860*/  BSSY B1, `(.L_x_289) ;  /* 0x0000009000017945 */ /* 0x000fe20003800000 */
[----:B------:R-:W-:-:S04]  /*7870*/  FMUL R5, R0, R155 ;  /* 0x0000009b00057220 */ /* 0x000fc80000400000 */
[----:B------:R-:W-:-:S05]  /*7880*/  FFMA R5, R150, R154, R5 ;  /* 0x0000009a96057223 */ /* 0x000fca0000000005 */
[----:B------:R-:W-:-:S04]  /*7890*/  F2FP.BF16.F32.PACK_AB R5, RZ, R5 ;  /* 0x00000005ff05723e */ /* 0x000fc800000010ff */
[----:B------:R-:W-:Y:S01]  /*78a0*/  PRMT R2, R5, 0x7610, R2 ;  /* 0x0000761005027816 */ /* 0x000fe20000000002 */
[----:B------:R-:W-:-:S05]  /*78b0*/  @P1 IMAD.MOV.U32 R5, RZ, RZ, R11 ;  /* 0x000000ffff051224 */ /* 0x000fca00078e000b */
[----:B------:R0:W-:Y:S01]  /*78c0*/  @P1 STG.E.U16 desc[UR36][R4.64+0x1f0], R2 ;  /* 0x0001f00204001986 */ /* 0x0001e2000c101524 */
[----:B------:R-:W-:Y:S05]  /*78d0*/  @!P0 BRA `(.L_x_290) ;  /* 0x0000000000048947 */ /* 0x000fea0003800000 */
[----:B------:R0:W5:Y:S02]  /*78e0*/  LDG.E.LTC128B.U16 R19, desc[UR36][R8.64+0x1f2] ;  /* 0x0001f22408137981 */ /* 0x000164000c1e1520 */
.L_x_290:
[----:B------:R-:W-:Y:S05]  /*78f0*/  BSYNC B1 ;  /* 0x0000000000017941 */ /* 0x000fea0003800000 */
.L_x_289:
[----:B------:R-:W-:Y:S05]  /*7900*/  @!P0 BRA `(.L_x_291) ;  /* 0x0000002400488947 */ /* 0x000fea0003800000 */
[----:B-----5:R-:W-:-:S04]  /*7910*/  IMAD.U32 R0, R19, 0x10000, RZ ;  /* 0x0001000013007824 */ /* 0x020fc800078e00ff */
[----:B------:R-:W-:-:S04]  /*7920*/  FMUL R0, R0, R155 ;  /* 0x0000009b00007220 */ /* 0x000fc80000400000 */
[----:B------:R-:W-:-:S05]  /*7930*/  FFMA R0, R151, R154, R0 ;  /* 0x0000009a97007223 */ /* 0x000fca0000000000 */
[----:B------:R-:W-:-:S05]  /*7940*/  F2FP.BF16.F32.PACK_AB R0, RZ, R0 ;  /* 0x00000000ff00723e */ /* 0x000fca00000010ff */
[----:B------:R0:W-:Y:S01]  /*7950*/  STG.E.U16 desc[UR36][R10.64+0x1f2], R0 ;  /* 0x0001f2000a007986 */ /* 0x0001e2000c101524 */
[----:B------:R-:W-:Y:S05]  /*7960*/  BRA `(.L_x_291) ;  /* 0x0000002400307947 */ /* 0x000fea0003800000 */
.L_x_38:
[----:B------:R-:W-:Y:S01]  /*7970*/  ISETP.GT.AND P0, PT, R0, 0x1, PT ;  /* 0x000000010000780c */ /* 0x000fe20003f04270 */
[----:B------:R-:W-:Y:S01]  /*7980*/  ULDC.64 UR4, c[0x0][0x5c0] ;  /* 0x0001700000047ab9 */ /* 0x000fe20000000a00 */
[-C--:B------:R-:W-:Y:S01]  /*7990*/  FMUL R24, R24, R154.reuse ;  /* 0x0000009a18187220 */ /* 0x080fe20000400000 */
[-C--:B------:R-:W-:Y:S01]  /*79a0*/  FMUL R25, R25, R154.reuse ;  /* 0x0000009a19197220 */ /* 0x080fe20000400000 */
[----:B------:R-:W-:Y:S01]  /*79b0*/  ISETP.GT.AND P3, PT, R3, RZ, P0 ;  /* 0x000000ff0300720c */ /* 0x000fe20000764270 */
[-C--:B------:R-:W-:Y:S01]  /*79c0*/  FMUL R26, R26, R154.reuse ;  /* 0x0000009a1a1a7220 */ /* 0x080fe20000400000 */
[----:B------:R-:W-:Y:S01]  /*79d0*/  LEA R4, P4, R6, UR4, 0x1 ;  /* 0x0000000406047c11 */ /* 0x000fe2000f8808ff */
[----:B------:R-:W-:Y:S01]  /*79e0*/  FMUL R27, R27, R154 ;  /* 0x0000009a1b1b7220 */ /* 0x000fe20000400000 */
[----:B------:R-:W-:Y:S01]  /*79f0*/  F2FP.BF16.F32.PACK_AB R24, RZ, R24 ;  /* 0x00000018ff18723e */ /* 0x000fe200000010ff */
[-C--:B------:R-:W-:Y:S01]  /*7a00*/  FMUL R28, R28, R154.reuse ;  /* 0x0000009a1c1c7220 */ /* 0x080fe20000400000 */
[----:B------:R-:W-:Y:S01]  /*7a10*/  LEA.HI.X R5, R6, UR5, R179, 0x1, P4 ;  /* 0x0000000506057c11 */ /* 0x000fe2000a0f0cb3 */
[-C--:B------:R-:W-:Y:S01]  /*7a20*/  FMUL R29, R29, R154.reuse ;  /* 0x0000009a1d1d7220 */ /* 0x080fe20000400000 */
[----:B------:R-:W-:Y:S01]  /*7a30*/  F2FP.BF16.F32.PACK_AB R25, RZ, R25 ;  /* 0x00000019ff19723e */ /* 0x000fe200000010ff */
[-C--:B------:R-:W-:Y:S01]  /*7a40*/  FMUL R30, R30, R154.reuse ;  /* 0x0000009a1e1e7220 */ /* 0x080fe20000400000 */
[----:B------:R-:W-:Y:S01]  /*7a50*/  SHF.L.U64.HI R11, R10, 0x4, R11 ;  /* 0x000000040a0b7819 */ /* 0x000fe2000001020b */
[----:B------:R-:W-:Y:S01]  /*7a60*/  @P1 STG.E.U16 desc[UR36][R4.64], R24 ;  /* 0x0000001804001986 */ /* 0x000fe2000c101524 */
[----:B------:R-:W-:Y:S01]  /*7a70*/  ISETP.GT.AND P1, PT, R0, 0x8, PT ;  /* 0x000000080000780c */ /* 0x000fe20003f24270 */
[----:B------:R-:W-:Y:S01]  /*7a80*/  FMUL R31, R31, R154 ;  /* 0x0000009a1f1f7220 */ /* 0x000fe20000400000 */
[C---:B------:R-:W-:Y:S01]  /*7a90*/  ISETP.GT.AND P4, PT, R3.reuse, 0x8, P0 ;  /* 0x000000080300780c */ /* 0x040fe20000784270 */
[----:B------:R-:W-:Y:S01]  /*7aa0*/  @P3 STG.E.U16 desc[UR36][R4.64+0x2], R25 ;  /* 0x0000021904003986 */ /* 0x000fe2000c101524 */
[----:B------:R-:W-:Y:S01]  /*7ab0*/  LEA R6, P3, R10, R4, 0x4 ;  /* 0x000000040a067211 */ /* 0x000fe200078620ff */
[-C--:B------:R-:W-:Y:S01]  /*7ac0*/  FMUL R32, R32, R154.reuse ;  /* 0x0000009a20207220 */ /* 0x080fe20000400000 */
[----:B------:R-:W-:Y:S01]  /*7ad0*/  ISETP.GT.AND P2, PT, R3, 0x8, P2 ;  /* 0x000000080300780c */ /* 0x000fe20001744270 */
[-C--:B------:R-:W-:Y:S01]  /*7ae0*/  FMUL R33, R33, R154.reuse ;  /* 0x0000009a21217220 */ /* 0x080fe20000400000 */
[----:B------:R-:W-:Y:S01]  /*7af0*/  ISETP.GT.AND P0, PT, R0, 0x9, PT ;  /* 0x000000090000780c */ /* 0x000fe20003f04270 */
[----:B------:R-:W-:Y:S01]  /*7b00*/  IMAD.X R7, R11, 0x1, R5, P3 ;  /* 0x000000010b077824 */ /* 0x000fe200018e0605 */
[C---:B------:R-:W-:Y:S01]  /*7b10*/  ISETP.GT.AND P5, PT, R3.reuse, RZ, P1 ;  /* 0x000000ff0300720c */ /* 0x040fe20000fa4270 */
[-C--:B------:R-:W-:Y:S01]  /*7b20*/  FMUL R34, R34, R154.reuse ;  /* 0x0000009a22227220 */ /* 0x080fe20000400000 */
[----:B------:R-:W-:Y:S01]  /*7b30*/  ISETP.GT.AND P3, PT, R3, RZ, P0 ;  /* 0x000000ff0300720c */ /* 0x000fe20000764270 */
[----:B------:R-:W-:Y:S01]  /*7b40*/  FMUL R35, R35, R154 ;  /* 0x0000009a23237220 */ /* 0x000fe20000400000 */
[----:B------:R-:W-:Y:S01]  /*7b50*/  F2FP.BF16.F32.PACK_AB R26, RZ, R26 ;  /* 0x0000001aff1a723e */ /* 0x000fe200000010ff */
[-C--:B------:R-:W-:Y:S01]  /*7b60*/  FMUL R36, R36, R154.reuse ;  /* 0x0000009a24247220 */ /* 0x080fe20000400000 */
[----:B------:R-:W-:Y:S01]  /*7b70*/  F2FP.BF16.F32.PACK_AB R27, RZ, R27 ;  /* 0x0000001bff1b723e */ /* 0x000fe200000010ff */
[----:B------:R-:W-:Y:S01]  /*7b80*/  FMUL R37, R37, R154 ;  /* 0x0000009a25257220 */ /* 0x000fe20000400000 */
[----:B------:R-:W-:Y:S01]  /*7b90*/  F2FP.BF16.F32.PACK_AB R28, RZ, R28 ;  /* 0x0000001cff1c723e */ /* 0x000fe200000010ff */
[----:B------:R-:W-:Y:S01]  /*7ba0*/  @P2 STG.E.U16 desc[UR36][R6.64], R26 ;  /* 0x0000001a06002986 */ /* 0x000fe2000c101524 */
[----:B------:R-:W-:Y:S01]  /*7bb0*/  F2FP.BF16.F32.PACK_AB R29, RZ, R29 ;  /* 0x0000001dff1d723e */ /* 0x000fe200000010ff */
[-C--:B------:R-:W-:Y:S01]  /*7bc0*/  FMUL R38, R38, R154.reuse ;  /* 0x0000009a26267220 */ /* 0x080fe20000400000 */
[----:B------:R-:W-:Y:S01]  /*7bd0*/  ISETP.GT.AND P2, PT, R3, 0x8, P1 ;  /* 0x000000080300780c */ /* 0x000fe20000f44270 */
[----:B------:R-:W-:Y:S01]  /*7be0*/  @P4 STG.E.U16 desc[UR36][R6.64+0x2], R27 ;  /* 0x0000021b06004986 */ /* 0x000fe2000c101524 */
[----:B------:R-:W-:Y:S01]  /*7bf0*/  ISETP.GT.AND P1, PT, R0, 0x10, PT ;  /* 0x000000100000780c */ /* 0x000fe20003f24270 */
[----:B------:R-:W-:Y:S01]  /*7c00*/  FMUL R39, R39, R154 ;  /* 0x0000009a27277220 */ /* 0x000fe20000400000 */
[----:B------:R-:W-:Y:S01]  /*7c10*/  F2FP.BF16.F32.PACK_AB R30, RZ, R30 ;  /* 0x0000001eff1e723e */ /* 0x000fe200000010ff */
[----:B------:R-:W-:Y:S01]  /*7c20*/  @P5 STG.E.U16 desc[UR36][R4.64+0x10], R28 ;  /* 0x0000101c04005986 */ /* 0x000fe2000c101524 */
[C---:B------:R-:W-:Y:S01]  /*7c30*/  ISETP.GT.AND P4, PT, R3.reuse, RZ, P1 ;  /* 0x000000ff0300720c */ /* 0x040fe20000f84270 */
[-C--:B------:R-:W-:Y:S01]  /*7c40*/  FMUL R40, R40, R154.reuse ;  /* 0x0000009a28287220 */ /* 0x080fe20000400000 */
[----:B------:R-:W-:Y:S01]  /*7c50*/  F2FP.BF16.F32.PACK_AB R31, RZ, R31 ;  /* 0x0000001fff1f723e */ /* 0x000fe200000010ff */
[----:B------:R-:W-:Y:S01]  /*7c60*/  @P3 STG.E.U16 desc[UR36][R4.64+0x12], R29 ;  /* 0x0000121d04003986 */ /* 0x000fe2000c101524 */
[----:B------:R-:W-:Y:S01]  /*7c70*/  ISETP.GT.AND P3, PT, R3, 0x8, P0 ;  /* 0x000000080300780c */ /* 0x000fe20000764270 */
[----:B------:R-:W-:Y:S01]  /*7c80*/  FMUL R41, R41, R154 ;  /* 0x0000009a29297220 */ /* 0x000fe20000400000 */
[----:B------:R-:W-:Y:S01]  /*7c90*/  ISETP.GT.AND P0, PT, R0, 0x11, PT ;  /* 0x000000110000780c */ /* 0x000fe20003f04270 */
[----:B------:R-:W-:Y:S01]  /*7ca0*/  @P2 STG.E.U16 desc[UR36][R6.64+0x10], R30 ;  /* 0x0000101e06002986 */ /* 0x000fe2000c101524 */
[----:B------:R-:W-:Y:S01]  /*7cb0*/  F2FP.BF16.F32.PACK_AB R32, RZ, R32 ;  /* 0x00000020ff20723e */ /* 0x000fe200000010ff */
[-C--:B------:R-:W-:Y:S01]  /*7cc0*/  FMUL R42, R42, R154.reuse ;  /* 0x0000009a2a2a7220 */ /* 0x080fe20000400000 */
[----:B------:R-:W-:Y:S01]  /*7cd0*/  ISETP.GT.AND P5, PT, R3, RZ, P0 ;  /* 0x000000ff0300720c */ /* 0x000fe200007a4270 */
[-C--:B------:R-:W-:Y:S01]  /*7ce0*/  FMUL R43, R43, R154.reuse ;  /* 0x0000009a2b2b7220 */ /* 0x080fe20000400000 */
[----:B------:R-:W-:Y:S01]  /*7cf0*/  ISETP.GT.AND P2, PT, R3, 0x8, P1 ;  /* 0x000000080300780c */ /* 0x000fe20000f44270 */
[-C--:B------:R-:W-:Y:S01]  /*7d00*/  FMUL R44, R44, R154.reuse ;  /* 0x0000009a2c2c7220 */ /* 0x080fe20000400000 */
[----:B------:R-:W-:Y:S01]  /*7d10*/  ISETP.GT.AND P1, PT, R0, 0x18, PT ;  /* 0x000000180000780c */ /* 0x000fe20003f24270 */
[-C--:B------:R-:W-:Y:S01]  /*7d20*/  FMUL R45, R45, R154.reuse ;  /* 0x0000009a2d2d7220 */ /* 0x080fe20000400000 */
[----:B------:R-:W-:Y:S01]  /*7d30*/  F2FP.BF16.F32.PACK_AB R33, RZ, R33 ;  /* 0x00000021ff21723e */ /* 0x000fe200000010ff */
[----:B------:R-:W-:Y:S01]  /*7d40*/  @P3 STG.E.U16 desc[UR36][R6.64+0x12], R31 ;  /* 0x0000121f06003986 */ /* 0x000fe2000c101524 */
[C---:B------:R-:W-:Y:S01]  /*7d50*/  ISETP.GT.AND P3, PT, R3.reuse, 0x8, P0 ;  /* 0x000000080300780c */ /* 0x040fe20000764270 */
[-C--:B------:R-:W-:Y:S01]  /*7d60*/  FMUL R46, R46, R154.reuse ;  /* 0x0000009a2e2e7220 */ /* 0x080fe20000400000 */
[----:B------:R-:W-:Y:S01]  /*7d70*/  ISETP.GT.AND P0, PT, R0, 0x19, PT ;  /* 0x000000190000780c */ /* 0x000fe20003f04270 */
[----:B------:R-:W-:Y:S01]  /*7d80*/  @P4 STG.E.U16 desc[UR36][R4.64+0x20], R32 ;  /* 0x0000202004004986 */ /* 0x000fe2000c101524 */
[----:B------:R-:W-:Y:S01]  /*7d90*/  ISETP.GT.AND P4, PT, R3, RZ, P1 ;  /* 0x000000ff0300720c */ /* 0x000fe20000f84270 */
[----:B------:R-:W-:Y:S01]  /*7da0*/  FMUL R47, R47, R154 ;  /* 0x0000009a2f2f7220 */ /* 0x000fe20000400000 */
[----:B------:R-:W-:Y:S01]  /*7db0*/  F2FP.BF16.F32.PACK_AB R34, RZ, R34 ;  /* 0x00000022ff22723e */ /* 0x000fe200000010ff */
[----:B------:R-:W-:Y:S01]  /*7dc0*/  @P5 STG.E.U16 desc[UR36][R4.64+0x22], R33 ;  /* 0x0000222104005986 */ /* 0x000fe2000c101524 */
[----:B------:R-:W-:Y:S01]  /*7dd0*/  ISETP.GT.AND P5, PT, R3, RZ, P0 ;  /* 0x000000ff0300720c */ /* 0x000fe200007a4270 */
[----:B------:R-:W-:Y:S01]  /*7de0*/  FMUL R48, R48, R154 ;  /* 0x0000009a30307220 */ /* 0x000fe20000400000 */
[----:B------:R-:W-:Y:S01]  /*7df0*/  F2FP.BF16.F32.PACK_AB R35, RZ, R35 ;  /* 0x00000023ff23723e */ /* 0x000fe200000010ff */
[----:B------:R-:W-:Y:S01]  /*7e00*/  @P2 STG.E.U16 desc[UR36][R6.64+0x20], R34 ;  /* 0x0000202206002986 */ /* 0x000fe2000c101524 */
[----:B------:R-:W-:Y:S01]  /*7e10*/  F2FP.BF16.F32.PACK_AB R36, RZ, R36 ;  /* 0x00000024ff24723e */ /* 0x000fe200000010ff */
[-C--:B------:R-:W-:Y:S01]  /*7e20*/  FMUL R49, R49, R154.reuse ;  /* 0x0000009a31317220 */ /* 0x080fe20000400000 */
[C---:B------:R-:W-:Y:S01]  /*7e30*/  ISETP.GT.AND P2, PT, R3.reuse, 0x8, P1 ;  /* 0x000000080300780c */ /* 0x040fe20000f44270 */
[----:B------:R-:W-:Y:S01]  /*7e40*/  @P3 STG.E.U16 desc[UR36][R6.64+0x22], R35 ;  /* 0x0000222306003986 */ /* 0x000fe2000c101524 */
[----:B------:R-:W-:Y:S01]  /*7e50*/  ISETP.GT.AND P1, PT, R0, 0x20, PT ;  /* 0x000000200000780c */ /* 0x000fe20003f24270 */
[-C--:B------:R-:W-:Y:S01]  /*7e60*/  FMUL R50, R50, R154.reuse ;  /* 0x0000009a32327220 */ /* 0x080fe20000400000 */
[----:B------:R-:W-:Y:S01]  /*7e70*/  F2FP.BF16.F32.PACK_AB R37, RZ, R37 ;  /* 0x00000025ff25723e */ /* 0x000fe200000010ff */
[----:B------:R-:W-:Y:S01]  /*7e80*/  @P4 STG.E.U16 desc[UR36][R4.64+0x30], R36 ;  /* 0x0000302404004986 */ /* 0x000fe2000c101524 */
[----:B------:R-:W-:Y:S01]  /*7e90*/  ISETP.GT.AND P3, PT, R3, 0x8, P0 ;  /* 0x000000080300780c */ /* 0x000fe20000764270 */
[-C--:B------:R-:W-:Y:S01]  /*7ea0*/  FMUL R51, R51, R154.reuse ;  /* 0x0000009a33337220 */ /* 0x080fe20000400000 */
[----:B------:R-:W-:Y:S01]  /*7eb0*/  ISETP.GT.AND P0, PT, R0, 0x21, PT ;  /* 0x000000210000780c */ /* 0x000fe20003f04270 */
[----:B------:R-:W-:Y:S01]  /*7ec0*/  @P5 STG.E.U16 desc[UR36][R4.64+0x32], R37 ;  /* 0x0000322504005986 */ /* 0x000fe2000c101524 */
[----:B------:R-:W-:Y:S01]  /*7ed0*/  ISETP.GT.AND P4, PT, R3, RZ, P1 ;  /* 0x000000ff0300720c */ /* 0x000fe20000f84270 */
[----:B------:R-:W-:Y:S01]  /*7ee0*/  FMUL R52, R52, R154 ;  /* 0x0000009a34347220 */ /* 0x000fe20000400000 */
[----:B------:R-:W-:Y:S01]  /*7ef0*/  F2FP.BF16.F32.PACK_AB R38, RZ, R38 ;  /* 0x00000026ff26723e */ /* 0x000fe200000010ff */
[-C--:B------:R-:W-:Y:S01]  /*7f00*/  FMUL R53, R53, R154.reuse ;  /* 0x0000009a35357220 */ /* 0x080fe20000400000 */
        /* <DEDUP_REMOVED lines=325> */
[----:B------:R-:W-:Y:S01]  /*9360*/  FMUL R151, R151, R154 ;  /* 0x0000009a97977220 */ /* 0x000fe20000400000 */
[----:B------:R-:W-:Y:S01]  /*9370*/  ISETP.GT.AND P2, PT, R3, 0x8, P1 ;  /* 0x000000080300780c */ /* 0x000fe20000f44270 */
[----:B------:R-:W-:Y:S01]  /*9380*/  @P3 STG.E.U16 desc[UR36][R6.64+0x132], R103 ;  /* 0x0001326706003986 */ /* 0x000fe2000c101524 */
[----:B------:R-:W-:-:S02]  /*9390*/  ISETP.GT.AND P1, PT, R0, 0xa8, PT ;  /* 0x000000a80000780c */ /* 0x000fc40003f24270 */
[----:B------:R-:W-:Y:S01]  /*93a0*/  F2FP.BF16.F32.PACK_AB R105, RZ, R105 ;  /* 0x00000069ff69723e */ /* 0x000fe200000010ff */
[----:B------:R-:W-:Y:S01]  /*93b0*/  @P4 STG.E.U16 desc[UR36][R4.64+0x140], R104 ;  /* 0x0001406804004986 */ /* 0x000fe2000c101524 */
[C---:B------:R-:W-:Y:S02]  /*93c0*/  ISETP.GT.AND P3, PT, R3.reuse, 0x8, P0 ;  /* 0x000000080300780c */ /* 0x040fe40000764270 */
[----:B------:R-:W-:Y:S01]  /*93d0*/  ISETP.GT.AND P0, PT, R0, 0xa9, PT ;  /* 0x000000a90000780c */ /* 0x000fe20003f04270 */
[----:B------:R-:W-:Y:S01]  /*93e0*/  @P5 STG.E.U16 desc[UR36][R4.64+0x142], R105 ;  /* 0x0001426904005986 */ /* 0x000fe2000c101524 */
[C---:B------:R-:W-:Y:S02]  /*93f0*/  ISETP.GT.AND P4, PT, R3.reuse, RZ, P1 ;  /* 0x000000ff0300720c */ /* 0x040fe40000f84270 */
[----:B------:R-:W-:Y:S02]  /*9400*/  F2FP.BF16.F32.PACK_AB R106, RZ, R106 ;  /* 0x0000006aff6a723e */ /* 0x000fe400000010ff */
[----:B------:R-:W-:-:S02]  /*9410*/  ISETP.GT.AND P5, PT, R3, RZ, P0 ;  /* 0x000000ff0300720c */ /* 0x000fc400007a4270 */
[----:B------:R-:W-:Y:S01]  /*9420*/  F2FP.BF16.F32.PACK_AB R107, RZ, R107 ;  /* 0x0000006bff6b723e */ /* 0x000fe200000010ff */
[----:B------:R-:W-:Y:S01]  /*9430*/  @P2 STG.E.U16 desc[UR36][R6.64+0x140], R106 ;  /* 0x0001406a06002986 */ /* 0x000fe2000c101524 */
[----:B------:R-:W-:Y:S02]  /*9440*/  F2FP.BF16.F32.PACK_AB R108, RZ, R108 ;  /* 0x0000006cff6c723e */ /* 0x000fe400000010ff */
[C---:B------:R-:W-:Y:S01]  /*9450*/  ISETP.GT.AND P2, PT, R3.reuse, 0x8, P1 ;  /* 0x000000080300780c */ /* 0x040fe20000f44270 */
[----:B------:R-:W-:Y:S01]  /*9460*/  @P3 STG.E.U16 desc[UR36][R6.64+0x142], R107 ;  /* 0x0001426b06003986 */ /* 0x000fe2000c101524 */
[----:B------:R-:W-:Y:S02]  /*9470*/  ISETP.GT.AND P1, PT, R0, 0xb0, PT ;  /* 0x000000b00000780c */ /* 0x000fe40003f24270 */
[----:B------:R-:W-:Y:S01]  /*9480*/  F2FP.BF16.F32.PACK_AB R109, RZ, R109 ;  /* 0x0000006dff6d723e */ /* 0x000fe200000010ff */
[----:B------:R-:W-:Y:S01]  /*9490*/  @P4 STG.E.U16 desc[UR36][R4.64+0x150], R108 ;  /* 0x0001506c04004986 */ /* 0x000fe2000c101524 */
[----:B------:R-:W-:-:S02]  /*94a0*/  ISETP.GT.AND P3, PT, R3, 0x8, P0 ;  /* 0x000000080300780c */ /* 0x000fc40000764270 */
[----:B------:R-:W-:Y:S01]  /*94b0*/  ISETP.GT.AND P0, PT, R0, 0xb1, PT ;  /* 0x000000b10000780c */ /* 0x000fe20003f04270 */
[----:B------:R-:W-:Y:S01]  /*94c0*/  @P5 STG.E.U16 desc[UR36][R4.64+0x152], R109 ;  /* 0x0001526d04005986 */ /* 0x000fe2000c101524 */
[C---:B------:R-:W-:Y:S02]  /*94d0*/  ISETP.GT.AND P4, PT, R3.reuse, RZ, P1 ;  /* 0x000000ff0300720c */ /* 0x040fe40000f84270 */
[----:B------:R-:W-:Y:S02]  /*94e0*/  F2FP.BF16.F32.PACK_AB R110, RZ, R110 ;  /* 0x0000006eff6e723e */ /* 0x000fe400000010ff */
[----:B------:R-:W-:Y:S02]  /*94f0*/  ISETP.GT.AND P5, PT, R3, RZ, P0 ;  /* 0x000000ff0300720c */ /* 0x000fe400007a4270 */
[----:B------:R-:W-:Y:S01]  /*9500*/  F2FP.BF16.F32.PACK_AB R111, RZ, R111 ;  /* 0x0000006fff6f723e */ /* 0x000fe200000010ff */
[----:B------:R-:W-:Y:S01]  /*9510*/  @P2 STG.E.U16 desc[UR36][R6.64+0x150], R110 ;  /* 0x0001506e06002986 */ /* 0x000fe2000c101524 */
[----:B------:R-:W-:-:S02]  /*9520*/  F2FP.BF16.F32.PACK_AB R112, RZ, R112 ;  /* 0x00000070ff70723e */ /* 0x000fc400000010ff */
[C---:B------:R-:W-:Y:S01]  /*9530*/  ISETP.GT.AND P2, PT, R3.reuse, 0x8, P1 ;  /* 0x000000080300780c */ /* 0x040fe20000f44270 */
[----:B------:R-:W-:Y:S01]  /*9540*/  @P3 STG.E.U16 desc[UR36][R6.64+0x152], R111 ;  /* 0x0001526f06003986 */ /* 0x000fe2000c101524 */
[C---:B------:R-:W-:Y:S02]  /*9550*/  ISETP.GT.AND P1, PT, R0.reuse, 0xb8, PT ;  /* 0x000000b80000780c */ /* 0x040fe40003f24270 */
[----:B------:R-:W-:Y:S01]  /*9560*/  F2FP.BF16.F32.PACK_AB R113, RZ, R113 ;  /* 0x00000071ff71723e */ /* 0x000fe200000010ff */
[----:B------:R-:W-:Y:S01]  /*9570*/  @P4 STG.E.U16 desc[UR36][R4.64+0x160], R112 ;  /* 0x0001607004004986 */ /* 0x000fe2000c101524 */
[C---:B------:R-:W-:Y:S02]  /*9580*/  ISETP.GT.AND P3, PT, R3.reuse, 0x8, P0 ;  /* 0x000000080300780c */ /* 0x040fe40000764270 */
[----:B------:R-:W-:Y:S01]  /*9590*/  ISETP.GT.AND P0, PT, R0, 0xb9, PT ;  /* 0x000000b90000780c */ /* 0x000fe20003f04270 */
[----:B------:R-:W-:Y:S01]  /*95a0*/  @P5 STG.E.U16 desc[UR36][R4.64+0x162], R113 ;  /* 0x0001627104005986 */ /* 0x000fe2000c101524 */
[----:B------:R-:W-:-:S02]  /*95b0*/  ISETP.GT.AND P4, PT, R3, RZ, P1 ;  /* 0x000000ff0300720c */ /* 0x000fc40000f84270 */
[----:B------:R-:W-:Y:S02]  /*95c0*/  F2FP.BF16.F32.PACK_AB R114, RZ, R114 ;  /* 0x00000072ff72723e */ /* 0x000fe400000010ff */
[C---:B------:R-:W-:Y:S02]  /*95d0*/  ISETP.GT.AND P5, PT, R3.reuse, RZ, P0 ;  /* 0x000000ff0300720c */ /* 0x040fe400007a4270 */
[----:B------:R-:W-:Y:S01]  /*95e0*/  F2FP.BF16.F32.PACK_AB R115, RZ, R115 ;  /* 0x00000073ff73723e */ /* 0x000fe200000010ff */
[----:B------:R-:W-:Y:S01]  /*95f0*/  @P2 STG.E.U16 desc[UR36][R6.64+0x160], R114 ;  /* 0x0001607206002986 */ /* 0x000fe2000c101524 */
[----:B------:R-:W-:Y:S02]  /*9600*/  F2FP.BF16.F32.PACK_AB R116, RZ, R116 ;  /* 0x00000074ff74723e */ /* 0x000fe400000010ff */
        /* <DEDUP_REMOVED lines=65> */
[----:B------:R-:W-:Y:S02]  /*9a20*/  ISETP.GT.AND P5, PT, R3, RZ, P0 ;  /* 0x000000ff0300720c */ /* 0x000fe400007a4270 */
[----:B------:R-:W-:Y:S02]  /*9a30*/  F2FP.BF16.F32.PACK_AB R134, RZ, R134 ;  /* 0x00000086ff86723e */ /* 0x000fe400000010ff */
[----:B------:R-:W-:Y:S02]  /*9a40*/  F2FP.BF16.F32.PACK_AB R135, RZ, R135 ;  /* 0x00000087ff87723e */ /* 0x000fe400000010ff */
[----:B------:R-:W-:Y:S01]  /*9a50*/  F2FP.BF16.F32.PACK_AB R136, RZ, R136 ;  /* 0x00000088ff88723e */ /* 0x000fe200000010ff */
[----:B------:R-:W-:Y:S01]  /*9a60*/  @P2 STG.E.U16 desc[UR36][R6.64+0x1b0], R134 ;  /* 0x0001b08606002986 */ /* 0x000fe2000c101524 */
[----:B------:R-:W-:-:S02]  /*9a70*/  F2FP.BF16.F32.PACK_AB R137, RZ, R137 ;  /* 0x00000089ff89723e */ /* 0x000fc400000010ff */
[C---:B------:R-:W-:Y:S01]  /*9a80*/  ISETP.GT.AND P1, PT, R3.reuse, 0x8, P1 ;  /* 0x000000080300780c */ /* 0x040fe20000f24270 */
[----:B------:R-:W-:Y:S01]  /*9a90*/  @P3 STG.E.U16 desc[UR36][R6.64+0x1b2], R135 ;  /* 0x0001b28706003986 */ /* 0x000fe2000c101524 */
[C---:B------:R-:W-:Y:S02]  /*9aa0*/  ISETP.GT.AND P2, PT, R3.reuse, 0x8, P0 ;  /* 0x000000080300780c */ /* 0x040fe40000744270 */
[C---:B------:R-:W-:Y:S01]  /*9ab0*/  ISETP.GT.AND P0, PT, R0.reuse, 0xe9, PT ;  /* 0x000000e90000780c */ /* 0x040fe20003f04270 */
[----:B------:R-:W-:Y:S01]  /*9ac0*/  @P4 STG.E.U16 desc[UR36][R4.64+0x1c0], R136 ;  /* 0x0001c08804004986 */ /* 0x000fe2000c101524 */
[----:B------:R-:W-:Y:S02]  /*9ad0*/  ISETP.GT.AND P4, PT, R0, 0xe8, PT ;  /* 0x000000e80000780c */ /* 0x000fe40003f84270 */
[----:B------:R-:W-:Y:S01]  /*9ae0*/  F2FP.BF16.F32.PACK_AB R138, RZ, R138 ;  /* 0x0000008aff8a723e */ /* 0x000fe200000010ff */
[----:B------:R-:W-:Y:S01]  /*9af0*/  @P5 STG.E.U16 desc[UR36][R4.64+0x1c2], R137 ;  /* 0x0001c28904005986 */ /* 0x000fe2000c101524 */
[----:B------:R-:W-:-:S02]  /*9b00*/  ISETP.GT.AND P5, PT, R3, RZ, P4 ;  /* 0x000000ff0300720c */ /* 0x000fc400027a4270 */
[----:B------:R-:W-:Y:S01]  /*9b10*/  F2FP.BF16.F32.PACK_AB R139, RZ, R139 ;  /* 0x0000008bff8b723e */ /* 0x000fe200000010ff */
[----:B------:R-:W-:Y:S01]  /*9b20*/  @P1 STG.E.U16 desc[UR36][R6.64+0x1c0], R138 ;  /* 0x0001c08a06001986 */ /* 0x000fe2000c101524 */
[----:B------:R-:W-:Y:S02]  /*9b30*/  F2FP.BF16.F32.PACK_AB R140, RZ, R140 ;  /* 0x0000008cff8c723e */ /* 0x000fe400000010ff */
[C---:B------:R-:W-:Y:S01]  /*9b40*/  ISETP.GT.AND P3, PT, R3.reuse, RZ, P0 ;  /* 0x000000ff0300720c */ /* 0x040fe20000764270 */
[----:B------:R-:W-:Y:S01]  /*9b50*/  @P2 STG.E.U16 desc[UR36][R6.64+0x1c2], R139 ;  /* 0x0001c28b06002986 */ /* 0x000fe2000c101524 */
[C---:B------:R-:W-:Y:S02]  /*9b60*/  ISETP.GT.AND P4, PT, R3.reuse, 0x8, P4 ;  /* 0x000000080300780c */ /* 0x040fe40002784270 */
[----:B------:R-:W-:Y:S02]  /*9b70*/  F2FP.BF16.F32.PACK_AB R141, RZ, R141 ;  /* 0x0000008dff8d723e */ /* 0x000fe400000010ff */
[----:B------:R-:W-:Y:S01]  /*9b80*/  F2FP.BF16.F32.PACK_AB R142, RZ, R142 ;  /* 0x0000008eff8e723e */ /* 0x000fe200000010ff */
[----:B------:R-:W-:Y:S01]  /*9b90*/  @P5 STG.E.U16 desc[UR36][R4.64+0x1d0], R140 ;  /* 0x0001d08c04005986 */ /* 0x000fe2000c101524 */
[----:B------:R-:W-:-:S02]  /*9ba0*/  ISETP.GT.AND P5, PT, R3, 0x8, P0 ;  /* 0x000000080300780c */ /* 0x000fc400007a4270 */
[----:B------:R-:W-:Y:S02]  /*9bb0*/  F2FP.BF16.F32.PACK_AB R143, RZ, R143 ;  /* 0x0000008fff8f723e */ /* 0x000fe400000010ff */
[C---:B------:R-:W-:Y:S01]  /*9bc0*/  ISETP.GT.AND P0, PT, R0.reuse, 0xf1, PT ;  /* 0x000000f10000780c */ /* 0x040fe20003f04270 */
[----:B------:R-:W-:Y:S01]  /*9bd0*/  @P3 STG.E.U16 desc[UR36][R4.64+0x1d2], R141 ;  /* 0x0001d28d04003986 */ /* 0x000fe2000c101524 */
[----:B------:R-:W-:Y:S02]  /*9be0*/  ISETP.GT.AND P3, PT, R0, 0xf0, PT ;  /* 0x000000f00000780c */ /* 0x000fe40003f64270 */
[----:B------:R-:W-:Y:S01]  /*9bf0*/  F2FP.BF16.F32.PACK_AB R144, RZ, R144 ;  /* 0x00000090ff90723e */ /* 0x000fe200000010ff */
[----:B------:R-:W-:Y:S01]  /*9c00*/  @P4 STG.E.U16 desc[UR36][R6.64+0x1d0], R142 ;  /* 0x0001d08e06004986 */ /* 0x000fe2000c101524 */
[C---:B------:R-:W-:Y:S02]  /*9c10*/  ISETP.GT.AND P4, PT, R3.reuse, RZ, P3 ;  /* 0x000000ff0300720c */ /* 0x040fe40001f84270 */
[C---:B------:R-:W-:Y:S01]  /*9c20*/  ISETP.GT.AND P3, PT, R3.reuse, 0x8, P3 ;  /* 0x000000080300780c */ /* 0x040fe20001f64270 */
[----:B------:R-:W-:Y:S01]  /*9c30*/  @P5 STG.E.U16 desc[UR36][R6.64+0x1d2], R143 ;  /* 0x0001d28f06005986 */ /* 0x000fe2000c101524 */
[----:B------:R-:W-:-:S02]  /*9c40*/  ISETP.GT.AND P5, PT, R3, RZ, P0 ;  /* 0x000000ff0300720c */ /* 0x000fc400007a4270 */
[----:B------:R-:W-:Y:S02]  /*9c50*/  F2FP.BF16.F32.PACK_AB R145, RZ, R145 ;  /* 0x00000091ff91723e */ /* 0x000fe400000010ff */
[C---:B------:R-:W-:Y:S02]  /*9c60*/  ISETP.GT.AND P0, PT, R3.reuse, 0x8, P0 ;  /* 0x000000080300780c */ /* 0x040fe40000704270 */
[C---:B------:R-:W-:Y:S02]  /*9c70*/  ISETP.GT.AND P1, PT, R0.reuse, 0xf9, PT ;  /* 0x000000f90000780c */ /* 0x040fe40003f24270 */
[----:B------:R-:W-:Y:S01]  /*9c80*/  ISETP.GT.AND P2, PT, R0, 0xf8, PT ;  /* 0x000000f80000780c */ /* 0x000fe20003f44270 */
[----:B------:R-:W-:Y:S01]  /*9c90*/  @P4 STG.E.U16 desc[UR36][R4.64+0x1e0], R144 ;  /* 0x0001e09004004986 */ /* 0x000fe2000c101524 */
[C---:B------:R-:W-:Y:S01]  /*9ca0*/  ISETP.GT.AND P4, PT, R3.reuse, RZ, P1 ;  /* 0x000000ff0300720c */ /* 0x040fe20000f84270 */
[----:B------:R-:W-:Y:S01]  /*9cb0*/  @P3 IMAD.MOV.U32 R2, RZ, RZ, R6 ;  /* 0x000000ffff023224 */ /* 0x000fe200078e0006 */
[C---:B------:R-:W-:Y:S01]  /*9cc0*/  ISETP.GT.AND P1, PT, R3.reuse, 0x8, P1 ;  /* 0x000000080300780c */ /* 0x040fe20000f24270 */
[----:B------:R-:W-:Y:S01]  /*9cd0*/  @P5 STG.E.U16 desc[UR36][R4.64+0x1e2], R145 ;  /* 0x0001e29104005986 */ /* 0x000fe2000c101524 */
[----:B------:R-:W-:-:S02]  /*9ce0*/  ISETP.GT.AND P5, PT, R3, RZ, P2 ;  /* 0x000000ff0300720c */ /* 0x000fc400017a4270 */
[----:B------:R-:W-:Y:S01]  /*9cf0*/  ISETP.GT.AND P2, PT, R3, 0x8, P2 ;  /* 0x000000080300780c */ /* 0x000fe20001744270 */
[----:B------:R-:W-:Y:S01]  /*9d00*/  @P3 IMAD.MOV.U32 R3, RZ, RZ, R7 ;  /* 0x000000ffff033224 */ /* 0x000fe200078e0007 */
[----:B------:R-:W-:Y:S02]  /*9d10*/  F2FP.BF16.F32.PACK_AB R146, RZ, R146 ;  /* 0x00000092ff92723e */ /* 0x000fe400000010ff */
[----:B------:R-:W-:Y:S02]  /*9d20*/  F2FP.BF16.F32.PACK_AB R147, RZ, R147 ;  /* 0x00000093ff93723e */ /* 0x000fe400000010ff */
[----:B------:R-:W-:Y:S01]  /*9d30*/  F2FP.BF16.F32.PACK_AB R148, RZ, R148 ;  /* 0x00000094ff94723e */ /* 0x000fe200000010ff */
[----:B------:R0:W-:Y:S01]  /*9d40*/  @P3 STG.E.U16 desc[UR36][R2.64+0x1e0], R146 ;  /* 0x0001e09202003986 */ /* 0x0001e2000c101524 */
[----:B------:R-:W-:Y:S02]  /*9d50*/  F2FP.BF16.F32.PACK_AB R149, RZ, R149 ;  /* 0x00000095ff95723e */ /* 0x000fe400000010ff */
[----:B------:R-:W-:-:S02]  /*9d60*/  F2FP.BF16.F32.PACK_AB R150, RZ, R150 ;  /* 0x00000096ff96723e */ /* 0x000fc400000010ff */
[----:B------:R-:W-:Y:S01]  /*9d70*/  F2FP.BF16.F32.PACK_AB R151, RZ, R151 ;  /* 0x00000097ff97723e */ /* 0x000fe200000010ff */
[----:B0-----:R-:W-:Y:S02]  /*9d80*/  @P0 IMAD.MOV.U32 R2, RZ, RZ, R6 ;  /* 0x000000ffff020224 */ /* 0x001fe400078e0006 */
[----:B------:R-:W-:-:S05]  /*9d90*/  @P0 IMAD.MOV.U32 R3, RZ, RZ, R7 ;  /* 0x000000ffff030224 */ /* 0x000fca00078e0007 */
[----:B------:R0:W-:Y:S02]  /*9da0*/  @P0 STG.E.U16 desc[UR36][R2.64+0x1e2], R147 ;  /* 0x0001e29302000986 */ /* 0x0001e4000c101524 */
[----:B0-----:R-:W-:Y:S02]  /*9db0*/  @P5 IMAD.MOV.U32 R2, RZ, RZ, R4 ;  /* 0x000000ffff025224 */ /* 0x001fe400078e0004 */
[----:B------:R-:W-:-:S05]  /*9dc0*/  @P5 IMAD.MOV.U32 R3, RZ, RZ, R5 ;  /* 0x000000ffff035224 */ /* 0x000fca00078e0005 */
[----:B------:R0:W-:Y:S04]  /*9dd0*/  @P5 STG.E.U16 desc[UR36][R2.64+0x1f0], R148 ;  /* 0x0001f09402005986 */ /* 0x0001e8000c101524 */
[----:B------:R1:W-:Y:S01]  /*9de0*/  @P4 STG.E.U16 desc[UR36][R4.64+0x1f2], R149 ;  /* 0x0001f29504004986 */ /* 0x0003e2000c101524 */
[----:B0-----:R-:W-:Y:S02]  /*9df0*/  @P2 IMAD.MOV.U32 R2, RZ, RZ, R6 ;  /* 0x000000ffff022224 */ /* 0x001fe400078e0006 */
[----:B------:R-:W-:-:S05]  /*9e00*/  @P2 IMAD.MOV.U32 R3, RZ, RZ, R7 ;  /* 0x000000ffff032224 */ /* 0x000fca00078e0007 */
[----:B------:R1:W-:Y:S04]  /*9e10*/  @P2 STG.E.U16 desc[UR36][R2.64+0x1f0], R150 ;  /* 0x0001f09602002986 */ /* 0x0003e8000c101524 */
[----:B------:R1:W-:Y:S02]  /*9e20*/  @P1 STG.E.U16 desc[UR36][R6.64+0x1f2], R151 ;  /* 0x0001f29706001986 */ /* 0x0003e4000c101524 */
.L_x_291:
[----:B------:R-:W-:Y:S05]  /*9e30*/  BSYNC B0 ;  /* 0x0000000000007941 */ /* 0x000fea0003800000 */
.L_x_37:
[----:B01----:R-:W2:Y:S01]  /*9e40*/  LDL.64 R2, [R1] ;  /* 0x0000000001027983 */ /* 0x003ea20000100a00 */
[----:B------:R-:W-:Y:S01]  /*9e50*/  ULDC.64 UR4, c[0x0][0x650] ;  /* 0x0001940000047ab9 */ /* 0x000fe20000000a00 */
[----:B------:R0:W-:Y:S01]  /*9e60*/  SYNCS.ARRIVE.TRANS64.A1T0 RZ, [R162+UR45], RZ ;  /* 0x000000ffa2ff79a7 */ /* 0x0001e2000810002d */
[----:B------:R-:W-:Y:S01]  /*9e70*/  PRMT R0, RZ, 0x7610, R0 ;  /* 0x00007610ff007816 */ /* 0x000fe20000000000 */
[----:B-----5:R-:W-:Y:S02]  /*9e80*/  IMAD.MOV.U32 R19, RZ, RZ, -0x1 ;  /* 0xffffffffff137424 */ /* 0x020fe400078e00ff */
[----:B------:R-:W-:Y:S01]  /*9e90*/  IMAD.MOV.U32 R22, RZ, RZ, -0x1 ;  /* 0xffffffffff167424 */ /* 0x000fe200078e00ff */
[----:B--2---:R-:W-:-:S04]  /*9ea0*/  LEA R18, P0, R2, R18, 0x1 ;  /* 0x0000001202127211 */ /* 0x004fc800078008ff */
[----:B------:R-:W-:Y:S01]  /*9eb0*/  LEA.HI.X R17, R2, R17, R23, 0x1, P0 ;  /* 0x0000001102117211 */ /* 0x000fe200000f0c17 */
[----:B------:R-:W-:Y:S01]  /*9ec0*/  IMAD.MOV.U32 R2, RZ, RZ, -0x1 ;  /* 0xffffffffff027424 */ /* 0x000fe200078e00ff */
[----:B------:R-:W-:-:S04]  /*9ed0*/  ISETP.GE.U32.AND P0, PT, R18, UR4, PT ;  /* 0x0000000412007c0c */ /* 0x000fc8000bf06070 */
[----:B------:R-:W-:-:S13]  /*9ee0*/  ISETP.GE.U32.AND.EX P0, PT, R17, UR5, PT, P0 ;  /* 0x0000000511007c0c */ /* 0x000fda000bf06100 */
[----:B0-----:R-:W-:Y:S05]  /*9ef0*/  @P0 BRA `(.L_x_292) ;  /* 0x0000000400700947 */ /* 0x001fea0003800000 */
[----:B------:R-:W0:Y:S01]  /*9f00*/  S2R R10, SR_CTAID.X ;  /* 0x00000000000a7919 */ /* 0x000e220000002500 */
[----:B------:R-:W1:Y:S01]  /*9f10*/  LDC.64 R8, c[0x0][0x628] ;  /* 0x00018a00ff087b82 */ /* 0x000e620000000a00 */
[----:B------:R-:W-:Y:S01]  /*9f20*/  ULDC UR4, c[0x0][0x150] ;  /* 0x0000540000047ab9 */ /* 0x000fe20000000800 */
[----:B---34-:R-:W-:Y:S01]  /*9f30*/  IMAD.MOV.U32 R6, RZ, RZ, R18 ;  /* 0x000000ffff067224 */ /* 0x018fe200078e0012 */
[----:B------:R-:W2:Y:S01]  /*9f40*/  S2R R20, SR_CTAID.Y ;  /* 0x0000000000147919 */ /* 0x000ea20000002600 */
[----:B------:R-:W-:-:S04]  /*9f50*/  IMAD.MOV.U32 R7, RZ, RZ, R17 ;  /* 0x000000ffff077224 */ /* 0x000fc800078e0011 */
[----:B------:R-:W3:Y:S08]  /*9f60*/  LDC R15, c[0x0][0x144] ;  /* 0x00005100ff0f7b82 */ /* 0x000ef00000000800 */
[----:B------:R-:W4:Y:S08]  /*9f70*/  LDC R0, c[0x0][0x630] ;  /* 0x00018c00ff007b82 */ /* 0x000f300000000800 */
[----:B------:R-:W2:Y:S01]  /*9f80*/  LDC.64 R12, c[0x0][0x620] ;  /* 0x00018800ff0c7b82 */ /* 0x000ea20000000a00 */
[----:B-1----:R-:W-:-:S04]  /*9f90*/  ISETP.NE.U32.AND P0, PT, R8, RZ, PT ;  /* 0x000000ff0800720c */ /* 0x002fc80003f05070 */
[----:B------:R-:W-:Y:S02]  /*9fa0*/  ISETP.NE.AND.EX P0, PT, R9, RZ, PT, P0 ;  /* 0x000000ff0900720c */ /* 0x000fe40003f05300 */
[----:B0-----:R-:W-:-:S05]  /*9fb0*/  I2FP.F32.U32 R2, R10 ;  /* 0x0000000a00027245 */ /* 0x001fca0000201000 */
[----:B------:R-:W-:-:S04]  /*9fc0*/  FMUL R2, R2, UR4 ;  /* 0x0000000402027c20 */ /* 0x000fc80008400000 */
[----:B------:R0:W1:Y:S02]  /*9fd0*/  F2I.U32.TRUNC.NTZ R14, R2 ;  /* 0x00000002000e7305 */ /* 0x000064000020f000 */
[----:B---34-:R-:W-:Y:S05]  /*9fe0*/  @!P0 BRA `(.L_x_293) ;  /* 0x0000000000288947 */ /* 0x018fea0003800000 */
[----:B------:R-:W3:Y:S02]  /*9ff0*/  LDC R3, c[0x0][0x634] ;  /* 0x00018d00ff037b82 */ /* 0x000ee40000000800 */
[----:B---3--:R-:W-:-:S05]  /*a000*/  IADD3 R7, P0, R18, R3, RZ ;  /* 0x0000000312077210 */ /* 0x008fca0007f1e0ff */
[----:B------:R-:W-:-:S04]  /*a010*/  IMAD.X R11, RZ, RZ, R17, P0 ;  /* 0x000000ffff0b7224 */ /* 0x000fc800000e0611 */
[----:B0-----:R-:W-:-:S04]  /*a020*/  IMAD.WIDE.U32 R2, R11, R8, RZ ;  /* 0x000000080b027225 */ /* 0x001fc800078e00ff */
[----:B------:R-:W-:-:S04]  /*a030*/  IMAD.WIDE.U32 R4, P0, R7, R9, R2 ;  /* 0x0000000907047225 */ /* 0x000fc80007800002 */
[----:B------:R-:W-:-:S04]  /*a040*/  IMAD.WIDE.U32 R2, R7, R8, RZ ;  /* 0x0000000807027225 */ /* 0x000fc800078e00ff */
[----:B------:R-:W-:Y:S01]  /*a050*/  IMAD.X R7, RZ, RZ, RZ, P0 ;  /* 0x000000ffff077224 */ /* 0x000fe200000e06ff */
[----:B------:R-:W-:Y:S01]  /*a060*/  IADD3 RZ, P0, R3, R4, RZ ;  /* 0x0000000403ff7210 */ /* 0x000fe20007f1e0ff */
[----:B------:R-:W-:-:S04]  /*a070*/  IMAD.MOV.U32 R6, RZ, RZ, R5 ;  /* 0x000000ffff067224 */ /* 0x000fc800078e0005 */
[----:B------:R-:W-:-:S08]  /*a080*/  IMAD.WIDE.U32.X R6, R11, R9, R6, P0 ;  /* 0x000000090b067225 */ /* 0x000fd000000e0406 */
.L_x_293:
[----:B------:R-:W3:Y:S01]  /*a090*/  LDC.64 R26, c[0x0][0x640] ;  /* 0x00019000ff1a7b82 */ /* 0x000ee20000000a00 */
[-C--:B------:R-:W-:Y:S01]  /*a0a0*/  SHF.R.U64 R11, R6, R0.reuse, R7 ;  /* 0x00000000060b7219 */ /* 0x080fe20000001207 */
[----:B------:R-:W-:Y:S01]  /*a0b0*/  IMAD.MOV.U32 R19, RZ, RZ, R17 ;  /* 0x000000ffff137224 */ /* 0x000fe200078e0011 */
[----:B------:R-:W-:Y:S01]  /*a0c0*/  SHF.R.U32.HI R0, RZ, R0, R7 ;  /* 0x00000000ff007219 */ /* 0x000fe20000011607 */
[----:B-1----:R-:W-:Y:S01]  /*a0d0*/  IMAD.MOV R14, RZ, RZ, -R14 ;  /* 0x000000ffff0e7224 */ /* 0x002fe200078e0a0e */
[----:B------:R-:W-:Y:S01]  /*a0e0*/  IADD3 R5, P0, RZ, -R11, RZ ;  /* 0x8000000bff057210 */ /* 0x000fe20007f1e0ff */
[----:B------:R-:W-:Y:S01]  /*a0f0*/  ULDC UR4, c[0x0][0x154] ;  /* 0x0000550000047ab9 */ /* 0x000fe20000000800 */
[----:B------:R-:W-:Y:S01]  /*a100*/  IMAD.MOV.U32 R7, RZ, RZ, 0x1 ;  /* 0x00000001ff077424 */ /* 0x000fe200078e00ff */
[----:B------:R-:W1:Y:S01]  /*a110*/  LDC R4, c[0x0][0x618] ;  /* 0x00018600ff047b82 */ /* 0x000e620000000800 */
[----:B------:R-:W-:Y:S02]  /*a120*/  IMAD R22, R15, R14, R10 ;  /* 0x0000000e0f167224 */ /* 0x000fe400078e020a */
[----:B------:R-:W-:-:S04]  /*a130*/  IMAD.X R3, RZ, RZ, ~R0, P0 ;  /* 0x000000ffff037224 */ /* 0x000fc800000e0e00 */
[-C--:B--2---:R-:W-:Y:S01]  /*a140*/  IMAD R0, R3, R12.reuse, RZ ;  /* 0x0000000c03007224 */ /* 0x084fe200078e02ff */
[----:B------:R-:W2:Y:S01]  /*a150*/  LDC R6, c[0x0][0x608] ;  /* 0x00018200ff067b82 */ /* 0x000ea20000000800 */
[----:B0-----:R-:W-:-:S04]  /*a160*/  IMAD.WIDE.U32 R2, R5, R12, R18 ;  /* 0x0000000c05027225 */ /* 0x001fc800078e0012 */
[----:B------:R-:W-:Y:S01]  /*a170*/  IMAD R5, R5, R13, R0 ;  /* 0x0000000d05057224 */ /* 0x000fe200078e0200 */
[----:B------:R-:W-:Y:S02]  /*a180*/  I2FP.F32.U32 R0, R20 ;  /* 0x0000001400007245 */ /* 0x000fe40000201000 */
[----:B------:R-:W0:Y:S01]  /*a190*/  LDC R24, c[0x0][0x658] ;  /* 0x00019600ff187b82 */ /* 0x000e220000000800 */
[----:B------:R-:W-:Y:S01]  /*a1a0*/  IMAD.IADD R3, R3, 0x1, R5 ;  /* 0x0000000103037824 */ /* 0x000fe200078e0205 */
[----:B---3--:R-:W-:Y:S01]  /*a1b0*/  ISETP.NE.U32.AND P0, PT, R26, RZ, PT ;  /* 0x000000ff1a00720c */ /* 0x008fe20003f05070 */
[----:B------:R-:W-:Y:S01]  /*a1c0*/  FMUL R0, R0, UR4 ;  /* 0x0000000400007c20 */ /* 0x000fe20008400000 */
[----:B------:R-:W-:Y:S02]  /*a1d0*/  IMAD.MOV.U32 R5, RZ, RZ, -0x1 ;  /* 0xffffffffff057424 */ /* 0x000fe400078e00ff */
[----:B------:R-:W-:Y:S01]  /*a1e0*/  ISETP.NE.AND.EX P0, PT, R27, RZ, PT, P0 ;  /* 0x000000ff1b00720c */ /* 0x000fe20003f05300 */
[----:B------:R3:W4:Y:S01]  /*a1f0*/  F2I.U32.TRUNC.NTZ R12, R0 ;  /* 0x00000000000c7305 */ /* 0x000722000020f000 */
[----:B------:R-:W3:Y:S01]  /*a200*/  LDC R15, c[0x0][0x148] ;  /* 0x00005200ff0f7b82 */ /* 0x000ee20000000800 */
[----:B-1----:R-:W-:-:S02]  /*a210*/  SHF.R.U64 R10, R2, R4, R3 ;  /* 0x00000004020a7219 */ /* 0x002fc40000001203 */
[----:B------:R-:W-:-:S05]  /*a220*/  SHF.R.U32.HI R3, RZ, R4, R3 ;  /* 0x00000004ff037219 */ /* 0x000fca0000011603 */
[----:B------:R-:W1:Y:S01]  /*a230*/  LDC R14, c[0x0][0x600] ;  /* 0x00018000ff0e7b82 */ /* 0x000e620000000800 */
[-CC-:B--2---:R-:W-:Y:S02]  /*a240*/  SHF.R.U64 R8, R10, R6.reuse, R3.reuse ;  /* 0x000000060a087219 */ /* 0x184fe40000001203 */
[----:B------:R-:W-:-:S05]  /*a250*/  SHF.R.U32.HI R3, RZ, R6, R3 ;  /* 0x00000006ff037219 */ /* 0x000fca0000011603 */
[----:B------:R-:W2:Y:S01]  /*a260*/  LDC R21, c[0x0][0x648] ;  /* 0x00019200ff157b82 */ /* 0x000ea20000000800 */
[-CC-:B0-----:R-:W-:Y:S02]  /*a270*/  SHF.R.U64 R13, R8, R24.reuse, R3.reuse ;  /* 0x00000018080d7219 */ /* 0x181fe40000001203 */
[-C--:B------:R-:W-:Y:S02]  /*a280*/  SHF.L.U32 R5, R5, R24.reuse, RZ ;  /* 0x0000001805057219 */ /* 0x080fe400000006ff */
[-C--:B------:R-:W-:Y:S01]  /*a290*/  SHF.R.U32.HI R3, RZ, R24.reuse, R3 ;  /* 0x00000018ff037219 */ /* 0x080fe20000011603 */
[----:B------:R-:W-:Y:S01]  /*a2a0*/  IMAD.MOV.U32 R2, RZ, RZ, R13 ;  /* 0x000000ffff027224 */ /* 0x000fe200078e000d */
[----:B------:R-:W-:Y:S01]  /*a2b0*/  SHF.L.U32 R24, R7, R24, RZ ;  /* 0x0000001807187219 */ /* 0x000fe200000006ff */
[----:B------:R-:W0:Y:S01]  /*a2c0*/  LDC R25, c[0x0][0x638] ;  /* 0x00018e00ff197b82 */ /* 0x000e220000000800 */
[----:B------:R-:W-:-:S07]  /*a2d0*/  LOP3.LUT R19, RZ, R5, RZ, 0x33, !PT ;  /* 0x00000005ff137212 */ /* 0x000fce00078e33ff */
[----:B------:R-:W0:Y:S01]  /*a2e0*/  LDC R28, c[0x0][0x610] ;  /* 0x00018400ff1c7b82 */ /* 0x000e220000000800 */
[----:B----4-:R-:W-:Y:S05]  /*a2f0*/  @!P0 BRA `(.L_x_294) ;  /* 0x0000000000288947 */ /* 0x010fea0003800000 */
[----:B---3--:R-:W3:Y:S02]  /*a300*/  LDC R0, c[0x0][0x64c] ;  /* 0x00019300ff007b82 */ /* 0x008ee40000000800 */
[----:B---3--:R-:W-:-:S05]  /*a310*/  IADD3 R7, P0, R13, R0, RZ ;  /* 0x000000000d077210 */ /* 0x008fca0007f1e0ff */
        /* <DEDUP_REMOVED lines=8> */
.L_x_294:
[----:B------:R-:W4:Y:S01]  /*a3a0*/  LDC R4, c[0x0][0x65c] ;  /* 0x00019700ff047b82 */ /* 0x000f220000000800 */
[----:B--23--:R-:W-:Y:S01]  /*a3b0*/  SHF.R.U64 R0, R2, R21, R3 ;  /* 0x0000001502007219 */ /* 0x00cfe20000001203 */
[----:B-1----:R-:W-:Y:S01]  /*a3c0*/  VIADD R3, R14, 0xffffffff ;  /* 0xffffffff0e037836 */ /* 0x002fe20000000000 */
[----:B------:R-:W-:Y:S01]  /*a3d0*/  LOP3.LUT R19, R8, R19, RZ, 0xc0, !PT ;  /* 0x0000001308137212 */ /* 0x000fe200078ec0ff */
[----:B------:R-:W-:Y:S02]  /*a3e0*/  IMAD.MOV R12, RZ, RZ, -R12 ;  /* 0x000000ffff0c7224 */ /* 0x000fe400078e0a0c */
[----:B------:R-:W-:Y:S01]  /*a3f0*/  IMAD.MOV R2, RZ, RZ, -R0 ;  /* 0x000000ffff027224 */ /* 0x000fe200078e0a00 */
[----:B------:R-:W-:Y:S01]  /*a400*/  LOP3.LUT R3, R10, R3, RZ, 0xc0, !PT ;  /* 0x000000030a037212 */ /* 0x000fe200078ec0ff */
[----:B------:R-:W-:Y:S02]  /*a410*/  IMAD R19, R24, R0, R19 ;  /* 0x0000000018137224 */ /* 0x000fe400078e0213 */
[----:B0-----:R-:W-:-:S04]  /*a420*/  IMAD R0, R2, R25, R13 ;  /* 0x0000001902007224 */ /* 0x001fc800078e020d */
[----:B------:R-:W-:Y:S01]  /*a430*/  IMAD R2, R0, R14, R3 ;  /* 0x0000000e00027224 */ /* 0x000fe200078e0203 */
[----:B----4-:R-:W-:Y:S01]  /*a440*/  ISETP.NE.AND P0, PT, R4, 0x1, PT ;  /* 0x000000010400780c */ /* 0x010fe20003f05270 */
[----:B------:R-:W-:-:S05]  /*a450*/  IMAD.MOV.U32 R4, RZ, RZ, 0x1 ;  /* 0x00000001ff047424 */ /* 0x000fca00078e00ff */
[----:B------:R-:W-:-:S07]  /*a460*/  PRMT R0, R4, 0x7610, R0 ;  /* 0x0000761004007816 */ /* 0x000fce0000000000 */
[----:B------:R-:W-:-:S04]  /*a470*/  @P0 IMAD R22, R15, R12, R20 ;  /* 0x0000000c0f160224 */ /* 0x000fc800078e0214 */
[----:B------:R-:W-:-:S05]  /*a480*/  IMAD R19, R19, R28, R22 ;  /* 0x0000001c13137224 */ /* 0x000fca00078e0216 */
[----:B------:R-:W-:Y:S02]  /*a490*/  SEL R22, R2, R19, !P0 ;  /* 0x0000001302167207 */ /* 0x000fe40004000000 */
[----:B------:R-:W-:Y:S01]  /*a4a0*/  SEL R19, R19, R2, !P0 ;  /* 0x0000000213137207 */ /* 0x000fe20004000000 */
[----:B------:R-:W-:-:S07]  /*a4b0*/  IMAD.MOV.U32 R2, RZ, RZ, R11 ;  /* 0x000000ffff027224 */ /* 0x000fce00078e000b */
.L_x_292:
[----:B------:R-:W-:Y:S02]  /*a4c0*/  LOP3.LUT P0, RZ, R0, 0xff, RZ, 0xc0, !PT ;  /* 0x000000ff00ff7812 */ /* 0x000fe4000780c0ff */
[----:B------:R-:W-:-:S11]  /*a4d0*/  LOP3.LUT R175, R175, 0x1, RZ, 0x3c, !PT ;  /* 0x00000001afaf7812 */ /* 0x000fd600078e3cff */
[----:B------:R-:W-:Y:S05]  /*a4e0*/  @P0 BRA `(.L_x_295) ;  /* 0xffffff7000b40947 */ /* 0x000fea000383ffff */
[----:B------:R-:W-:Y:S05]  /*a4f0*/  EXIT ;  /* 0x000000000000794d */ /* 0x000fea0003800000 */
.L_x_18:
[----:B------:R-:W-:-:S08]  /*a500*/  ISETP.NE.AND P0, PT, R5, RZ, PT ;  /* 0x000000ff0500720c */ /* 0x000fd00003f05270 */
[----:B0-----:R-:W0:-:S00]  /*a510*/  USETMAXREG.DEALLOC.CTAPOOL 0x28 ;  /* 0x00000028000079c8 */ /* 0x001e0000080e0500 */
[----:B------:R-:W-:Y:S05]  /*a520*/  @P0 EXIT ;  /* 0x000000000000094d */ /* 0x000fea0003800000 */
[----:B0-----:R-:W-:Y:S01]  /*a530*/  LOP3.LUT P0, RZ, R8, 0xff, RZ, 0xc0, !PT ;  /* 0x000000ff08ff7812 */ /* 0x001fe2000780c0ff */
[----:B------:R-:W-:Y:S02]  /*a540*/  IMAD.MOV.U32 R0, RZ, RZ, 0x1 ;  /* 0x00000001ff007424 */ /* 0x000fe400078e00ff */
[----:B------:R-:W-:-:S10]  /*a550*/  IMAD.MOV.U32 R7, RZ, RZ, RZ ;  /* 0x000000ffff077224 */ /* 0x000fd400078e00ff */
[----:B------:R-:W-:Y:S05]  /*a560*/  @!P0 BRA `(.L_x_296) ;  /* 0x0000000c008c8947 */ /* 0x000fea0003800000 */
[----:B------:R-:W0:Y:S01]  /*a570*/  S2UR UR9, SR_CgaCtaId ;  /* 0x00000000000979c3 */ /* 0x000e220000008800 */
[----:B------:R-:W-:Y:S01]  /*a580*/  ULDC UR5, c[0x0][0x658] ;  /* 0x0001960000057ab9 */ /* 0x000fe20000000800 */
[----:B------:R-:W-:Y:S01]  /*a590*/  UMOV UR10, 0xffffffff ;  /* 0xffffffff000a7882 */ /* 0x000fe20000000000 */
[----:B------:R-:W-:Y:S01]  /*a5a0*/  UMOV UR14, 0x1 ;  /* 0x00000001000e7882 */ /* 0x000fe20000000000 */
[----:B------:R-:W-:Y:S01]  /*a5b0*/  USHF.L.U32 UR10, UR10, UR5, URZ ;  /* 0x000000050a0a7299 */ /* 0x000fe2000800063f */
[----:B------:R-:W-:Y:S01]  /*a5c0*/  LOP3.LUT P0, RZ, R4, 0x1f, RZ, 0xc0, !PT ;  /* 0x0000001f04ff7812 */ /* 0x000fe2000780c0ff */
[----:B------:R-:W-:Y:S01]  /*a5d0*/  BSSY B0, `(.L_x_296) ;  /* 0x00000dc000007945 */ /* 0x000fe20003800000 */
[C---:B------:R-:W-:Y:S01]  /*a5e0*/  ISETP.NE.AND P2, PT, R3.reuse, RZ, PT ;  /* 0x000000ff0300720c */ /* 0x040fe20003f45270 */
[----:B------:R-:W-:Y:S01]  /*a5f0*/  ULOP3.LUT UR13, URZ, UR10, URZ, 0x33, !UPT ;  /* 0x0000000a3f0d7292 */ /* 0x000fe2000f8e333f */
[----:B------:R-:W-:Y:S01]  /*a600*/  ISETP.NE.OR P0, PT, R3, RZ, !P0 ;  /* 0x000000ff0300720c */ /* 0x000fe20004705670 */
[----:B------:R-:W-:Y:S01]  /*a610*/  IMAD.MOV.U32 R8, RZ, RZ, 0x1 ;  /* 0x00000001ff087424 */ /* 0x000fe200078e00ff */
[----:B------:R-:W-:Y:S01]  /*a620*/  LOP3.LUT R6, R16, 0x2, RZ, 0xfc, !PT ;  /* 0x0000000210067812 */ /* 0x000fe200078efcff */
[----:B------:R-:W-:Y:S01]  /*a630*/  IMAD.MOV.U32 R0, RZ, RZ, 0x1 ;  /* 0x00000001ff007424 */ /* 0x000fe200078e00ff */
[----:B------:R-:W-:Y:S01]  /*a640*/  ULDC UR4, c[0x0][0x600] ;  /* 0x0001800000047ab9 */ /* 0x000fe20000000800 */
[----:B------:R-:W-:Y:S01]  /*a650*/  IMAD.MOV.U32 R7, RZ, RZ, RZ ;  /* 0x000000ffff077224 */ /* 0x000fe200078e00ff */
[----:B------:R-:W-:Y:S01]  /*a660*/  UMOV UR19, 0x11 ;  /* 0x0000001100137882 */ /* 0x000fe20000000000 */
[----:B------:R-:W-:-:S02]  /*a670*/  UIADD3 UR24, UR40, 0x1, URZ ;  /* 0x0000000128187890 */ /* 0x000fc4000fffe03f */
[----:B------:R-:W-:Y:S02]  /*a680*/  UIADD3 UR4, UR4, -0x1, URZ ;  /* 0xffffffff04047890 */ /* 0x000fe4000fffe03f */
[----:B------:R-:W-:Y:S01]  /*a690*/  USHF.L.U32 UR5, UR14, UR5, URZ ;  /* 0x000000050e057299 */ /* 0x000fe2000800063f */
[----:B------:R-:W-:Y:S01]  /*a6a0*/  ULDC.64 UR26, c[0x0][0x198] ;  /* 0x00006600001a7ab9 */ /* 0x000fe20000000a00 */
[----:B0-----:R-:W-:Y:S02]  /*a6b0*/  USHF.R.U32.HI UR25, URZ, 0x2, UR9 ;  /* 0x000000023f197899 */ /* 0x001fe40008011609 */
[----:B------:R-:W-:Y:S02]  /*a6c0*/  ULOP3.LUT UR8, UR9, 0x3, URZ, 0xc0, !UPT ;  /* 0x0000000309087892 */ /* 0x000fe4000f8ec03f */
[----:B------:R-:W-:Y:S02]  /*a6d0*/  USHF.L.U32 UR6, UR9, 0x6, URZ ;  /* 0x0000000609067899 */ /* 0x000fe4000800063f */
[----:B------:R-:W-:-:S02]  /*a6e0*/  USHF.L.U32 UR7, UR9, 0xb, URZ ;  /* 0x0000000b09077899 */ /* 0x000fc4000800063f */
[----:B------:R-:W-:Y:S02]  /*a6f0*/  ULOP3.LUT UR9, UR9, 0xfffffffc, URZ, 0xc0, !UPT ;  /* 0xfffffffc09097892 */ /* 0x000fe4000f8ec03f */
[----:B------:R-:W-:Y:S02]  /*a700*/  UISETP.GT.U32.AND UP0, UPT, UR8, 0xffff, UPT ;  /* 0x0000ffff0800788c */ /* 0x000fe4000bf04070 */
[----:B------:R-:W-:Y:S02]  /*a710*/  ULOP3.LUT UR11, UR9, 0x1, URZ, 0xfc, !UPT ;  /* 0x00000001090b7892 */ /* 0x000fe4000f8efc3f */
[----:B------:R-:W-:Y:S02]  /*a720*/  ULOP3.LUT UR12, UR9, 0x2, URZ, 0xfc, !UPT ;  /* 0x00000002090c7892 */ /* 0x000fe4000f8efc3f */
[----:B------:R-:W-:Y:S02]  /*a730*/  USHF.L.U32 UR10, UR14, UR9, URZ ;  /* 0x000000090e0a7299 */ /* 0x000fe4000800063f */
[----:B------:R-:W-:-:S02]  /*a740*/  ULOP3.LUT UR9, UR9, 0x3, URZ, 0xfc, !UPT ;  /* 0x0000000309097892 */ /* 0x000fc4000f8efc3f */
[----:B------:R-:W-:Y:S02]  /*a750*/  USHF.L.U32 UR11, UR14, UR11, URZ ;  /* 0x0000000b0e0b7299 */ /* 0x000fe4000800063f */
[----:B------:R-:W-:Y:S02]  /*a760*/  USHF.L.U32 UR12, UR14, UR12, URZ ;  /* 0x0000000c0e0c7299 */ /* 0x000fe4000800063f */
[----:B------:R-:W-:Y:S02]  /*a770*/  USEL UR8, UR8, 0xffff, !UP0 ;  /* 0x0000ffff08087887 */ /* 0x000fe4000c000000 */
[----:B------:R-:W-:Y:S02]  /*a780*/  USHF.L.U32 UR9, UR14, UR9, URZ ;  /* 0x000000090e097299 */ /* 0x000fe4000800063f */
[----:B------:R-:W-:Y:S02]  /*a790*/  ULOP3.LUT UR10, UR12, UR10, UR11, 0xfe, !UPT ;  /* 0x0000000a0c0a7292 */ /* 0x000fe4000f8efe0b */
[----:B------:R-:W-:-:S02]  /*a7a0*/  ULOP3.LUT UR8, UR8, 0xffff, URZ, 0xc0, !UPT ;  /* 0x0000ffff08087892 */ /* 0x000fc4000f8ec03f */
[----:B------:R-:W-:Y:S02]  /*a7b0*/  ULOP3.LUT UR6, UR6, 0xc0, URZ, 0xc0, !UPT ;  /* 0x000000c006067892 */ /* 0x000fe4000f8ec03f */
[----:B------:R-:W-:Y:S02]  /*a7c0*/  ULOP3.LUT UR7, UR7, 0x1800, URZ, 0xc0, !UPT ;  /* 0x0000180007077892 */ /* 0x000fe4000f8ec03f */
[----:B------:R-:W-:Y:S02]  /*a7d0*/  ULOP3.LUT UR18, UR10, UR9, URZ, 0xfc, !UPT ;  /* 0x000000090a127292 */ /* 0x000fe4000f8efc3f */
[----:B------:R-:W-:-:S12]  /*a7e0*/  USHF.L.U32 UR19, UR19, UR8, URZ ;  /* 0x0000000813137299 */ /* 0x000fd8000800063f */
.L_x_308:
[----:B------:R-:W-:-:S03]  /*a7f0*/  UMOV UR8, 0xffffffff ;  /* 0xffffffff00087882 */ /* 0x000fc60000000000 */
[----:B------:R-:W-:Y:S05]  /*a800*/  BRA.DIV UR8, `(.L_x_297) ;  /* 0x0000001208f47947 */ /* 0x000fea000b800000 */
[----:B------:R-:W-:-:S13]  /*a810*/  ELECT P6, URZ, PT ;  /* 0x00000000003f782f */ /* 0x000fda00038c0000 */
.L_x_328:
[----:B------:R-:W0:Y:S01]  /*a820*/  LDC R3, c[0x0][0x28c] ;  /* 0x0000a300ff037b82 */ /* 0x000e220000000800 */
[----:B------:R-:W-:Y:S01]  /*a830*/  BSSY B1, `(.L_x_298) ;  /* 0x000003d000017945 */ /* 0x000fe20003800000 */
[----:B0-----:R-:W-:-:S13]  /*a840*/  ISETP.LT.OR P6, PT, R3, 0x1, !P6 ;  /* 0x000000010300780c */ /* 0x001fda00077c1670 */
[----:B------:R-:W-:Y:S05]  /*a850*/  @P6 BRA `(.L_x_299) ;  /* 0x0000000000e86947 */ /* 0x000fea0003800000 */
[----:B------:R-:W-:Y:S01]  /*a860*/  LEA R19, R19, UR25, 0x1 ;  /* 0x0000001913137c11 */ /* 0x000fe2000f8e08ff */
[----:B------:R-:W-:Y:S01]  /*a870*/  IMAD.MOV.U32 R11, RZ, RZ, RZ ;  /* 0x000000ffff0b7224 */ /* 0x000fe200078e00ff */
[----:B------:R-:W-:Y:S01]  /*a880*/  LEA R22, R22, UR6, 0x8 ;  /* 0x0000000616167c11 */ /* 0x000fe2000f8e40ff */
[----:B------:R-:W-:Y:S02]  /*a890*/  IMAD.U32 R13, RZ, RZ, UR24 ;  /* 0x00000018ff0d7e24 */ /* 0x000fe4000f8e00ff */
[----:B------:R-:W-:Y:S02]  /*a8a0*/  IMAD.MOV.U32 R3, RZ, RZ, R0 ;  /* 0x000000ffff037224 */ /* 0x000fe400078e0000 */
[----:B------:R-:W-:Y:S02]  /*a8b0*/  IMAD.MOV.U32 R4, RZ, RZ, R7 ;  /* 0x000000ffff047224 */ /* 0x000fe400078e0007 */
[----:B------:R-:W-:-:S07]  /*a8c0*/  IMAD.SHL.U32 R19, R19, 0x20, RZ ;  /* 0x0000002013137824 */ /* 0x000fce00078e00ff */
.L_x_303:
[----:B------:R-:W0:Y:S01]  /*a8d0*/  S2R R10, SR_CgaCtaId ;  /* 0x00000000000a7919 */ /* 0x000e220000008800 */
[----:B------:R-:W-:Y:S01]  /*a8e0*/  MOV R5, 0x400 ;  /* 0x0000040000057802 */ /* 0x000fe20000000f00 */
[----:B------:R-:W1:Y:S03]  /*a8f0*/  @!P2 LDC R9, c[0x0][0x500] ;  /* 0x00014000ff09ab82 */ /* 0x000e660000000800 */
[----:B0-----:R-:W-:Y:S02]  /*a900*/  LEA R12, R10, R5, 0x18 ;  /* 0x000000050a0c7211 */ /* 0x001fe400078ec0ff */
[----:B------:R-:W-:-:S03]  /*a910*/  SHF.L.U32 R5, R3, 0x1f, RZ ;  /* 0x0000001f03057819 */ /* 0x000fc600000006ff */
[----:B------:R-:W-:-:S04]  /*a920*/  IMAD R10, R4, 0x8, R12 ;  /* 0x00000008040a7824 */ /* 0x000fc800078e020c */
[----:B------:R-:W0:Y:S02]  /*a930*/  SYNCS.PHASECHK.TRANS64.TRYWAIT P1, [R10+URZ+0x58], R5 ;  /* 0x000058050a0075a7 */ /* 0x000e24000802017f */
[----:B01----:R-:W-:Y:S05]  /*a940*/  @!P1 BRA `(.L_x_300) ;  /* 0x0000001000c49947 */ /* 0x003fea0003800000 */
.L_x_329:
[----:B0-----:R-:W-:Y:S01]  /*a950*/  PRMT R5, R6, 0x9910, RZ ;  /* 0x0000991006057816 */ /* 0x001fe200000000ff */
[----:B------:R0:W-:Y:S03]  /*a960*/  @!P2 SYNCS.ARRIVE.TRANS64 RZ, [R10+URZ], R9 ;  /* 0x000000090affa9a7 */ /* 0x0001e6000800003f */
[----:B------:R-:W-:-:S13]  /*a970*/  ISETP.NE.AND P1, PT, R5, 0x2, PT ;  /* 0x000000020500780c */ /* 0x000fda0003f25270 */
[----:B0-----:R-:W-:Y:S05]  /*a980*/  @P1 BRA `(.L_x_301) ;  /* 0x0000000000041947 */ /* 0x001fea0003800000 */
[----:B------:R-:W-:Y:S01]  /*a990*/  BPT.TRAP 0x1 ;  /* 0x000000040000795c */ /* 0x000fe20000300000 */
.L_x_301:
[----:B------:R-:W-:Y:S05]  /*a9a0*/  @P0 BRA `(.L_x_302) ;  /* 0x0000000000040947 */ /* 0x000fea0003800000 */
[----:B------:R-:W-:Y:S01]  /*a9b0*/  BPT.TRAP 0x1 ;  /* 0x000000040000795c */ /* 0x000fe20000300000 */
.L_x_302:
[----:B------:R-:W-:Y:S01]  /*a9c0*/  LEA R5, R4, UR25, 0x1 ;  /* 0x0000001904057c11 */ /* 0x000fe2000f8e08ff */
[----:B------:R-:W-:Y:S01]  /*a9d0*/  VIADD R13, R13, 0xffffffff ;  /* 0xffffffff0d0d7836 */ /* 0x000fe20000000000 */
[----:B------:R-:W-:Y:S01]  /*a9e0*/  R2UR UR22, R19 ;  /* 0x00000000131672ca */ /* 0x000fe200000e0000 */
[----:B------:R-:W-:Y:S01]  /*a9f0*/  UIADD3 UR14, UP0, UR26, 0xf0, URZ ;  /* 0x000000f01a0e7890 */ /* 0x000fe2000ff1e03f */
[----:B------:R-:W-:Y:S01]  /*aa00*/  R2UR UR9, R10 ;  /* 0x000000000a0972ca */ /* 0x000fe200000e0000 */
[----:B------:R-:W-:Y:S01]  /*aa10*/  IMAD.SHL.U32 R5, R5, 0x400, RZ ;  /* 0x0000040005057824 */ /* 0x000fe200078e00ff */
[----:B------:R-:W-:Y:S01]  /*aa20*/  R2UR UR10, R11 ;  /* 0x000000000b0a72ca */ /* 0x000fe200000e0000 */
[----:B------:R-:W-:Y:S01]  /*aa30*/  UIADD3 UR30, UP1, UR26, 0x1f0, URZ ;  /* 0x000001f01a1e7890 */ /* 0x000fe2000ff3e03f */
[----:B------:R-:W-:Y:S01]  /*aa40*/  R2UR UR12, R2 ;  /* 0x00000000020c72ca */ /* 0x000fe200000e0000 */
[--C-:B------:R-:W-:Y:S01]  /*aa50*/  IMAD R9, R5, 0x2, R12.reuse ;  /* 0x0000000205097824 */ /* 0x100fe200078e020c */
[----:B------:R-:W-:Y:S01]  /*aa60*/  LEA R5, R4, UR7, 0xd ;  /* 0x0000000704057c11 */ /* 0x000fe2000f8e68ff */
[----:B------:R-:W-:Y:S01]  /*aa70*/  UIADD3.X UR15, URZ, UR27, URZ, UP0, !UPT ;  /* 0x0000001b3f0f7290 */ /* 0x000fe200087fe43f */
[----:B------:R-:W-:Y:S01]  /*aa80*/  R2UR UR23, R22 ;  /* 0x00000000161772ca */ /* 0x000fe200000e0000 */
[----:B------:R-:W-:Y:S01]  /*aa90*/  UPRMT UR20, URZ, 0x5410, UR19 ;  /* 0x000054103f147896 */ /* 0x000fe20008000013 */
[----:B------:R-:W-:Y:S01]  /*aaa0*/  R2UR UR8, R9 ;  /* 0x00000000090872ca */ /* 0x000fe200000e0000 */
[----:B------:R-:W-:Y:S01]  /*aab0*/  IMAD R5, R5, 0x2, R12 ;  /* 0x0000000205057824 */ /* 0x000fe200078e020c */
[----:B------:R-:W-:Y:S01]  /*aac0*/  ISETP.GT.AND P3, PT, R13, 0x1, PT ;  /* 0x000000010d00780c */ /* 0x000fe20003f64270 */
[----:B------:R-:W-:Y:S01]  /*aad0*/  VIADD R4, R4, 0x1 ;  /* 0x0000000104047836 */ /* 0x000fe20000000000 */
[----:B------:R-:W-:Y:S01]  /*aae0*/  UPRMT UR28, URZ, 0x5410, UR18 ;  /* 0x000054103f1c7896 */ /* 0x000fe20008000012 */
[----:B------:R-:W-:Y:S01]  /*aaf0*/  VIADD R11, R11, 0x20 ;  /* 0x000000200b0b7836 */ /* 0x000fe20000000000 */
[----:B------:R-:W-:Y:S01]  /*ab00*/  R2UR UR11, R5 ;  /* 0x00000000050b72ca */ /* 0x000fe200000e0000 */
[----:B------:R-:W-:Y:S01]  /*ab10*/  UIADD3.X UR31, URZ, UR27, URZ, UP1, !UPT ;  /* 0x0000001b3f1f7290 */ /* 0x000fe20008ffe43f */
[----:B------:R-:W-:Y:S01]  /*ab20*/  ISETP.NE.AND P1, PT, R4, 0xb, PT ;  /* 0x0000000b0400780c */ /* 0x000fe20003f25270 */
[----:B------:R-:W-:Y:S01]  /*ab30*/  UMOV UR16, 0x0 ;  /* 0x0000000000107882 */ /* 0x000fe20000000000 */
[----:B------:R-:W-:-:S02]  /*ab40*/  UMOV UR17, 0x10000000 ;  /* 0x1000000000117882 */ /* 0x000fc40000000000 */
[----:B------:R-:W-:Y:S01]  /*ab50*/  SEL R10, RZ, 0x1, P1 ;  /* 0x00000001ff0a7807 */ /* 0x000fe20000800000 */
[----:B------:R-:W-:Y:S01]  /*ab60*/  UIADD3 UR8, UR8, 0x180, URZ ;  /* 0x0000018008087890 */ /* 0x000fe2000fffe03f */
[----:B------:R-:W-:Y:S02]  /*ab70*/  SEL R4, R4, RZ, P1 ;  /* 0x000000ff04047207 */ /* 0x000fe40000800000 */
[----:B------:R-:W-:-:S03]  /*ab80*/  LOP3.LUT R3, R3, R10, RZ, 0x3c, !PT ;  /* 0x0000000a03037212 */ /* 0x000fc600078e3cff */
[----:B------:R-:W-:-:S03]  /*ab90*/  UIADD3 UR21, UR11, 0xb180, URZ ;  /* 0x0000b1800b157890 */ /* 0x000fc6000fffe03f */
[----:B------:R-:W-:Y:S02]  /*aba0*/  UMOV UR11, UR22 ;  /* 0x00000016000b7c82 */ /* 0x000fe40008000000 */
[----:B------:R0:W-:Y:S02]  /*abb0*/  UTMALDG.3D.MULTICAST [UR8], [UR14], UR20, desc[UR16] ;  /* 0x000010080e0073b4 */ /* 0x0001e40008011814 */
[----:B0-----:R-:W-:Y:S01]  /*abc0*/  UMOV UR8, UR21 ;  /* 0x0000001500087c82 */ /* 0x001fe20008000000 */
[----:B------:R-:W-:Y:S02]  /*abd0*/  UMOV UR11, UR23 ;  /* 0x00000017000b7c82 */ /* 0x000fe40008000000 */
[----:B------:R0:W-:Y:S02]  /*abe0*/  UTMALDG.3D.MULTICAST [UR8], [UR30], UR28, desc[UR16] ;  /* 0x000010081e0073b4 */ /* 0x0001e4000801181c */
[----:B0-----:R-:W-:Y:S05]  /*abf0*/  @P3 BRA `(.L_x_303) ;  /* 0xfffffffc00343947 */ /* 0x001fea000383ffff */
.L_x_299:
[----:B------:R-:W-:Y:S05]  /*ac00*/  BSYNC B1 ;  /* 0x0000000000017941 */ /* 0x000fea0003800000 */
.L_x_298:
[----:B------:R-:W2:Y:S01]  /*ac10*/  LDL.64 R14, [R1] ;  /* 0x00000000010e7983 */ /* 0x000ea20000100a00 */
[----:B------:R-:W-:Y:S01]  /*ac20*/  LOP3.LUT P4, RZ, R8, 0xff, RZ, 0xc0, !PT ;  /* 0x000000ff08ff7812 */ /* 0x000fe2000788c0ff */
[----:B------:R-:W-:Y:S01]  /*ac30*/  VIADD R4, R7, UR40 ;  /* 0x0000002807047c36 */ /* 0x000fe20008000000 */
[----:B------:R-:W-:Y:S01]  /*ac40*/  ULDC.64 UR8, c[0x0][0x650] ;  /* 0x0001940000087ab9 */ /* 0x000fe20000000a00 */
[----:B------:R-:W-:Y:S01]  /*ac50*/  IMAD.U32 R7, RZ, RZ, UR40 ;  /* 0x00000028ff077e24 */ /* 0x000fe2000f8e00ff */
[----:B------:R-:W-:Y:S01]  /*ac60*/  UISETP.GE.U32.AND UP0, UPT, UR40, 0xb, UPT ;  /* 0x0000000b2800788c */ /* 0x000fe2000bf06070 */
[----:B------:R-:W-:Y:S01]  /*ac70*/  BSSY B1, `(.L_x_304) ;  /* 0x000006f000017945 */ /* 0x000fe20003800000 */
[----:B------:R-:W-:Y:S01]  /*ac80*/  ISETP.GT.U32.AND P1, PT, R4, 0xa, PT ;  /* 0x0000000a0400780c */ /* 0x000fe20003f24070 */
[----:B------:R-:W-:Y:S01]  /*ac90*/  IMAD.MOV.U32 R19, RZ, RZ, -0x1 ;  /* 0xffffffffff137424 */ /* 0x000fe200078e00ff */
[----:B------:R-:W-:Y:S01]  /*aca0*/  PRMT R8, RZ, 0x7610, R8 ;  /* 0x00007610ff087816 */ /* 0x000fe20000000008 */
[----:B------:R-:W-:Y:S01]  /*acb0*/  IMAD.MOV.U32 R22, RZ, RZ, -0x1 ;  /* 0xffffffffff167424 */ /* 0x000fe200078e00ff */
[----:B------:R-:W-:-:S02]  /*acc0*/  ISETP.LT.U32.AND P1, PT, R7, 0xb, P1 ;  /* 0x0000000b0700780c */ /* 0x000fc40000f21070 */
[----:B------:R-:W-:Y:S01]  /*acd0*/  PLOP3.LUT P3, PT, PT, PT, UP0, 0x80, 0x0 ;  /* 0x000000000000781c */ /* 0x000fe20003f6f008 */
[----:B------:R-:W0:Y:S01]  /*ace0*/  @P4 S2R R3, SR_CgaCtaId ;  /* 0x0000000000034919 */ /* 0x000e220000008800 */
[----:B------:R-:W-:-:S04]  /*acf0*/  @P4 MOV R2, 0x400 ;  /* 0x0000040000024802 */ /* 0x000fc80000000f00 */
[----:B0-----:R-:W-:Y:S01]  /*ad00*/  @P4 LEA R5, R3, R2, 0x18 ;  /* 0x0000000203054211 */ /* 0x001fe200078ec0ff */
[----:B------:R-:W-:-:S03]  /*ad10*/  IMAD.WIDE.U32 R2, R4, -0x45d1745d, RZ ;  /* 0xba2e8ba304027825 */ /* 0x000fc600078e00ff */
[----:B------:R0:W-:Y:S01]  /*ad20*/  @P4 SYNCS.ARRIVE.TRANS64.A1T0 RZ, [R5+URZ+0xe8], RZ ;  /* 0x0000e8ff05ff49a7 */ /* 0x0001e2000810003f */
[----:B------:R-:W-:Y:S01]  /*ad30*/  IMAD.MOV.U32 R2, RZ, RZ, -0x1 ;  /* 0xffffffffff027424 */ /* 0x000fe200078e00ff */
[----:B0-----:R-:W-:Y:S02]  /*ad40*/  SHF.R.U32.HI R5, RZ, 0x3, R3 ;  /* 0x00000003ff057819 */ /* 0x001fe40000011603 */
[----:B------:R-:W-:-:S03]  /*ad50*/  SEL R3, RZ, 0x1, !P1 ;  /* 0x00000001ff037807 */ /* 0x000fc60004800000 */
[----:B------:R-:W-:Y:S01]  /*ad60*/  IMAD R7, R5, -0xb, R4 ;  /* 0xfffffff505077824 */ /* 0x000fe200078e0204 */
[----:B------:R-:W-:Y:S02]  /*ad70*/  LOP3.LUT R0, R0, R3, RZ, 0x3c, !PT ;  /* 0x0000000300007212 */ /* 0x000fe400078e3cff */
[----:B------:R-:W-:Y:S02]  /*ad80*/  PRMT R3, RZ, 0x7610, R3 ;  /* 0x00007610ff037816 */ /* 0x000fe40000000003 */
[----:B------:R-:W-:Y:S02]  /*ad90*/  @P3 LOP3.LUT R0, R0, 0x1, R5, 0x78, !PT ;  /* 0x0000000100003812 */ /* 0x000fe400078e7805 */
[----:B--2---:R-:W-:-:S04]  /*ada0*/  IADD3 R18, P4, R18, R14, RZ ;  /* 0x0000000e12127210 */ /* 0x004fc80007f9e0ff */
[----:B------:R-:W-:Y:S01]  /*adb0*/  ISETP.GE.U32.AND P1, PT, R18, UR8, PT ;  /* 0x0000000812007c0c */ /* 0x000fe2000bf26070 */
[----:B------:R-:W-:-:S05]  /*adc0*/  IMAD.X R17, R17, 0x1, R23, P4 ;  /* 0x0000000111117824 */ /* 0x000fca00020e0617 */
[----:B------:R-:W-:-:S13]  /*add0*/  ISETP.GE.U32.AND.EX P1, PT, R17, UR9, PT, P1 ;  /* 0x0000000911007c0c */ /* 0x000fda000bf26110 */
[----:B------:R-:W-:Y:S05]  /*ade0*/  @P1 BRA `(.L_x_305) ;  /* 0x00000004005c1947 */ /* 0x000fea0003800000 */
[----:B------:R-:W0:Y:S01]  /*adf0*/  S2R R11, SR_CTAID.X ;  /* 0x00000000000b7919 */ /* 0x000e220000002500 */
[----:B------:R-:W-:Y:S01]  /*ae00*/  ULDC.64 UR8, c[0x0][0x628] ;  /* 0x00018a0000087ab9 */ /* 0x000fe20000000a00 */
[----:B------:R-:W1:Y:S01]  /*ae10*/  LDC R12, c[0x0][0x144] ;  /* 0x00005100ff0c7b82 */ /* 0x000e620000000800 */
[----:B------:R-:W-:Y:S01]  /*ae20*/  ISETP.NE.U32.AND P1, PT, RZ, UR8, PT ;  /* 0x00000008ff007c0c */ /* 0x000fe2000bf25070 */
[----:B------:R-:W2:Y:S01]  /*ae30*/  S2R R9, SR_CTAID.Y ;  /* 0x0000000000097919 */ /* 0x000ea20000002600 */
[----:B------:R-:W-:Y:S01]  /*ae40*/  ULDC UR10, c[0x0][0x150] ;  /* 0x00005400000a7ab9 */ /* 0x000fe20000000800 */
[----:B------:R-:W-:Y:S01]  /*ae50*/  ULDC UR11, c[0x0][0x630] ;  /* 0x00018c00000b7ab9 */ /* 0x000fe20000000800 */
[----:B------:R-:W-:Y:S01]  /*ae60*/  ISETP.NE.AND.EX P1, PT, RZ, UR9, PT, P1 ;  /* 0x00000009ff007c0c */ /* 0x000fe2000bf25310 */
[----:B------:R-:W-:Y:S01]  /*ae70*/  IMAD.MOV.U32 R2, RZ, RZ, R18 ;  /* 0x000000ffff027224 */ /* 0x000fe200078e0012 */
[----:B0-----:R-:W-:-:S05]  /*ae80*/  I2FP.F32.U32 R3, R11 ;  /* 0x0000000b00037245 */ /* 0x001fca0000201000 */
[----:B------:R-:W-:Y:S01]  /*ae90*/  FMUL R14, R3, UR10 ;  /* 0x0000000a030e7c20 */ /* 0x000fe20008400000 */
[----:B------:R-:W-:-:S05]  /*aea0*/  IMAD.MOV.U32 R3, RZ, RZ, R17 ;  /* 0x000000ffff037224 */ /* 0x000fca00078e0011 */
[----:B--2---:R-:W-:Y:S05]  /*aeb0*/  @!P1 BRA `(.L_x_306) ;  /* 0x0000000000289947 */ /* 0x004fea0003800000 */
[----:B------:R-:W-:Y:S02]  /*aec0*/  ULDC UR10, c[0x0][0x634] ;  /* 0x00018d00000a7ab9 */ /* 0x000fe40000000800 */
[----:B------:R-:W-:-:S05]  /*aed0*/  IADD3 R3, P1, R18, UR10, RZ ;  /* 0x0000000a12037c10 */ /* 0x000fca000ff3e0ff */
[----:B------:R-:W-:-:S04]  /*aee0*/  IMAD.X R13, RZ, RZ, R17, P1 ;  /* 0x000000ffff0d7224 */ /* 0x000fc800008e0611 */
[----:B------:R-:W-:-:S04]  /*aef0*/  IMAD.WIDE.U32 R4, R13, UR8, RZ ;  /* 0x000000080d047c25 */ /* 0x000fc8000f8e00ff */
[----:B------:R-:W-:-:S04]  /*af00*/  IMAD.WIDE.U32 R4, P1, R3, UR9, R4 ;  /* 0x0000000903047c25 */ /* 0x000fc8000f820004 */
[----:B------:R-:W-:-:S04]  /*af10*/  IMAD.WIDE.U32 R2, R3, UR8, RZ ;  /* 0x0000000803027c25 */ /* 0x000fc8000f8e00ff */
[----:B------:R-:W-:Y:S01]  /*af20*/  IMAD.MOV.U32 R2, RZ, RZ, R5 ;  /* 0x000000ffff027224 */ /* 0x000fe200078e0005 */
[----:B------:R-:W-:Y:S01]  /*af30*/  IADD3 RZ, P3, R3, R4, RZ ;  /* 0x0000000403ff7210 */ /* 0x000fe20007f7e0ff */
[----:B------:R-:W-:-:S04]  /*af40*/  IMAD.X R3, RZ, RZ, RZ, P1 ;  /* 0x000000ffff037224 */ /* 0x000fc800008e06ff */
[----:B------:R-:W-:-:S08]  /*af50*/  IMAD.WIDE.U32.X R2, R13, UR9, R2, P3 ;  /* 0x000000090d027c25 */ /* 0x000fd000098e0402 */
.L_x_306:
[--C-:B------:R-:W-:Y:S01]  /*af60*/  SHF.R.U64 R10, R2, UR11, R3.reuse ;  /* 0x0000000b020a7c19 */ /* 0x100fe20008001203 */
[----:B------:R-:W0:Y:S01]  /*af70*/  F2I.U32.TRUNC.NTZ R14, R14 ;  /* 0x0000000e000e7305 */ /* 0x000e22000020f000 */
[----:B------:R-:W-:Y:S01]  /*af80*/  SHF.R.U32.HI R2, RZ, UR11, R3 ;  /* 0x0000000bff027c19 */ /* 0x000fe20008011603 */
[----:B------:R-:W-:Y:S01]  /*af90*/  ULDC.64 UR8, c[0x0][0x620] ;  /* 0x0001880000087ab9 */ /* 0x000fe20000000a00 */
[----:B------:R-:W-:Y:S01]  /*afa0*/  IADD3 R5, P1, RZ, -R10, RZ ;  /* 0x8000000aff057210 */ /* 0x000fe20007f3e0ff */
[----:B------:R-:W-:Y:S01]  /*afb0*/  IMAD.MOV.U32 R3, RZ, RZ, R17 ;  /* 0x000000ffff037224 */ /* 0x000fe200078e0011 */
[----:B------:R-:W-:-:S03]  /*afc0*/  ULDC.64 UR10, c[0x0][0x640] ;  /* 0x00019000000a7ab9 */ /* 0x000fc60000000a00 */
[----:B------:R-:W-:Y:S01]  /*afd0*/  IMAD.X R2, RZ, RZ, ~R2, P1 ;  /* 0x000000ffff027224 */ /* 0x000fe200008e0e02 */
[----:B------:R-:W-:-:S03]  /*afe0*/  ISETP.NE.U32.AND P1, PT, RZ, UR10, PT ;  /* 0x0000000aff007c0c */ /* 0x000fc6000bf25070 */
[----:B------:R-:W-:Y:S01]  /*aff0*/  IMAD R4, R2, UR8, RZ ;  /* 0x0000000802047c24 */ /* 0x000fe2000f8e02ff */
[----:B------:R-:W-:Y:S01]  /*b000*/  ISETP.NE.AND.EX P1, PT, RZ, UR11, PT, P1 ;  /* 0x0000000bff007c0c */ /* 0x000fe2000bf25310 */
[----:B------:R-:W-:-:S04]  /*b010*/  IMAD.MOV.U32 R2, RZ, RZ, R18 ;  /* 0x000000ffff027224 */ /* 0x000fc800078e0012 */
[----:B------:R-:W-:Y:S01]  /*b020*/  IMAD.WIDE.U32 R2, R5, UR8, R2 ;  /* 0x0000000805027c25 */ /* 0x000fe2000f8e0002 */
[----:B------:R-:W-:-:S03]  /*b030*/  ULDC UR8, c[0x0][0x618] ;  /* 0x0001860000087ab9 */ /* 0x000fc60000000800 */
[----:B------:R-:W-:Y:S01]  /*b040*/  IMAD R5, R5, UR9, R4 ;  /* 0x0000000905057c24 */ /* 0x000fe2000f8e0204 */
[----:B------:R-:W-:Y:S01]  /*b050*/  ULDC UR9, c[0x0][0x154] ;  /* 0x0000550000097ab9 */ /* 0x000fe20000000800 */
[----:B0-----:R-:W-:Y:S02]  /*b060*/  IMAD.MOV R4, RZ, RZ, -R14 ;  /* 0x000000ffff047224 */ /* 0x001fe400078e0a0e */
[----:B------:R-:W0:Y:S01]  /*b070*/  LDC R14, c[0x0][0x148] ;  /* 0x00005200ff0e7b82 */ /* 0x000e220000000800 */
[----:B------:R-:W-:Y:S02]  /*b080*/  IMAD.IADD R3, R3, 0x1, R5 ;  /* 0x0000000103037824 */ /* 0x000fe400078e0205 */
[----:B-1----:R-:W-:Y:S01]  /*b090*/  IMAD R11, R12, R4, R11 ;  /* 0x000000040c0b7224 */ /* 0x002fe200078e020b */
[----:B------:R-:W-:Y:S02]  /*b0a0*/  I2FP.F32.U32 R4, R9 ;  /* 0x0000000900047245 */ /* 0x000fe40000201000 */
[----:B------:R-:W-:-:S02]  /*b0b0*/  SHF.R.U64 R12, R2, UR8, R3 ;  /* 0x00000008020c7c19 */ /* 0x000fc40008001203 */
[----:B------:R-:W-:Y:S01]  /*b0c0*/  SHF.R.U32.HI R3, RZ, UR8, R3 ;  /* 0x00000008ff037c19 */ /* 0x000fe20008011603 */
[----:B------:R-:W-:Y:S01]  /*b0d0*/  FMUL R4, R4, UR9 ;  /* 0x0000000904047c20 */ /* 0x000fe20008400000 */
[----:B------:R-:W-:Y:S02]  /*b0e0*/  ULDC UR8, c[0x0][0x608] ;  /* 0x0001820000087ab9 */ /* 0x000fe40000000800 */
[--C-:B------:R-:W-:Y:S01]  /*b0f0*/  SHF.R.U64 R15, R12, UR8, R3.reuse ;  /* 0x000000080c0f7c19 */ /* 0x100fe20008001203 */
[----:B------:R1:W2:Y:S01]  /*b100*/  F2I.U32.TRUNC.NTZ R20, R4 ;  /* 0x0000000400147305 */ /* 0x0002a2000020f000 */
[----:B------:R-:W-:Y:S01]  /*b110*/  SHF.R.U32.HI R2, RZ, UR8, R3 ;  /* 0x00000008ff027c19 */ /* 0x000fe20008011603 */
[----:B------:R-:W-:-:S03]  /*b120*/  ULDC UR8, c[0x0][0x658] ;  /* 0x0001960000087ab9 */ /* 0x000fc60000000800 */
[--C-:B------:R-:W-:Y:S02]  /*b130*/  SHF.R.U64 R13, R15, UR8, R2.reuse ;  /* 0x000000080f0d7c19 */ /* 0x100fe40008001202 */
[----:B------:R-:W-:-:S03]  /*b140*/  SHF.R.U32.HI R19, RZ, UR8, R2 ;  /* 0x00000008ff137c19 */ /* 0x000fc60008011602 */
[----:B------:R-:W-:Y:S02]  /*b150*/  IMAD.MOV.U32 R2, RZ, RZ, R13 ;  /* 0x000000ffff027224 */ /* 0x000fe400078e000d */
[----:B------:R-:W-:Y:S01]  /*b160*/  IMAD.MOV.U32 R3, RZ, RZ, R19 ;  /* 0x000000ffff037224 */ /* 0x000fe200078e0013 */
[----:B-1----:R-:W-:Y:S06]  /*b170*/  @!P1 BRA `(.L_x_307) ;  /* 0x0000000000289947 */ /* 0x002fec0003800000 */
        /* <DEDUP_REMOVED lines=10> */
.L_x_307:
[----:B------:R-:W1:Y:S01]  /*b220*/  LDC R4, c[0x0][0x65c] ;  /* 0x00019700ff047b82 */ /* 0x000e620000000800 */
[----:B------:R-:W-:Y:S01]  /*b230*/  ULDC UR8, c[0x0][0x648] ;  /* 0x0001920000087ab9 */ /* 0x000fe20000000800 */
[----:B------:R-:W-:Y:S01]  /*b240*/  LOP3.LUT R15, R15, UR13, RZ, 0xc0, !PT ;  /* 0x0000000d0f0f7c12 */ /* 0x000fe2000f8ec0ff */
[----:B--2---:R-:W-:Y:S01]  /*b250*/  IMAD.MOV R20, RZ, RZ, -R20 ;  /* 0x000000ffff147224 */ /* 0x004fe200078e0a14 */
[----:B------:R-:W-:Y:S01]  /*b260*/  SHF.R.U64 R2, R2, UR8, R3 ;  /* 0x0000000802027c19 */ /* 0x000fe20008001203 */
[----:B------:R-:W-:Y:S01]  /*b270*/  ULDC UR8, c[0x0][0x638] ;  /* 0x00018e0000087ab9 */ /* 0x000fe20000000800 */
[----:B------:R-:W-:Y:S01]  /*b280*/  LOP3.LUT R12, R12, UR4, RZ, 0xc0, !PT ;  /* 0x000000040c0c7c12 */ /* 0x000fe2000f8ec0ff */
[----:B------:R-:W-:Y:S01]  /*b290*/  ULDC UR9, c[0x0][0x610] ;  /* 0x0001840000097ab9 */ /* 0x000fe20000000800 */
[----:B------:R-:W-:Y:S01]  /*b2a0*/  IMAD.MOV.U32 R3, RZ, RZ, 0x1 ;  /* 0x00000001ff037424 */ /* 0x000fe200078e00ff */
[----:B-1----:R-:W-:Y:S01]  /*b2b0*/  ISETP.NE.AND P1, PT, R4, 0x1, PT ;  /* 0x000000010400780c */ /* 0x002fe20003f25270 */
[----:B------:R-:W-:-:S02]  /*b2c0*/  IMAD.MOV R4, RZ, RZ, -R2 ;  /* 0x000000ffff047224 */ /* 0x000fc400078e0a02 */
[----:B------:R-:W-:Y:S02]  /*b2d0*/  IMAD R2, R2, UR5, R15 ;  /* 0x0000000502027c24 */ /* 0x000fe4000f8e020f */
[----:B------:R-:W-:Y:S01]  /*b2e0*/  IMAD R13, R4, UR8, R13 ;  /* 0x00000008040d7c24 */ /* 0x000fe2000f8e020d */
[----:B------:R-:W-:-:S07]  /*b2f0*/  ULDC UR8, c[0x0][0x600] ;  /* 0x0001800000087ab9 */ /* 0x000fce0000000800 */
[----:B0-----:R-:W-:-:S04]  /*b300*/  @P1 IMAD R11, R14, R20, R9 ;  /* 0x000000140e0b1224 */ /* 0x001fc800078e0209 */
[----:B------:R-:W-:Y:S02]  /*b310*/  IMAD R11, R2, UR9, R11 ;  /* 0x00000009020b7c24 */ /* 0x000fe4000f8e020b */
[----:B------:R-:W-:-:S05]  /*b320*/  IMAD R2, R13, UR8, R12 ;  /* 0x000000080d027c24 */ /* 0x000fca000f8e020c */
[----:B------:R-:W-:Y:S02]  /*b330*/  SEL R22, R2, R11, !P1 ;  /* 0x0000000b02167207 */ /* 0x000fe40004800000 */
[----:B------:R-:W-:Y:S01]  /*b340*/  SEL R19, R11, R2, !P1 ;  /* 0x000000020b137207 */ /* 0x000fe20004800000 */
[----:B------:R-:W-:-:S07]  /*b350*/  IMAD.MOV.U32 R2, RZ, RZ, R10 ;  /* 0x000000ffff027224 */ /* 0x000fce00078e000a */
.L_x_305:
[----:B------:R-:W-:Y:S05]  /*b360*/  BSYNC B1 ;  /* 0x0000000000017941 */ /* 0x000fea0003800000 */
.L_x_304:
[----:B------:R-:W-:-:S13]  /*b370*/  LOP3.LUT P1, RZ, R3, 0xff, RZ, 0xc0, !PT ;  /* 0x000000ff03ff7812 */ /* 0x000fda000782c0ff */
[----:B------:R-:W-:Y:S05]  /*b380*/  @P1 BRA `(.L_x_308) ;  /* 0xfffffff400181947 */ /* 0x000fea000383ffff */
[----:B------:R-:W-:Y:S05]  /*b390*/  BSYNC B0 ;  /* 0x0000000000007941 */ /* 0x000fea0003800000 */
.L_x_296:
[----:B------:R-:W-:-:S03]  /*b3a0*/  UMOV UR8, 0xffffffff ;  /* 0xffffffff00087882 */ /* 0x000fc60000000000 */
[----:B------:R-:W-:Y:S05]  /*b3b0*/  BRA.DIV UR8, `(.L_x_309) ;  /* 0x0000000a083c7947 */ /* 0x000fea000b800000 */
[----:B------:R-:W-:-:S13]  /*b3c0*/  ELECT P6, URZ, PT ;  /* 0x00000000003f782f */ /* 0x000fda00038c0000 */
.L_x_332:
[----:B------:R-:W-:Y:S04]  /*b3d0*/  BSSY B0, `(.L_x_310) ;  /* 0x000006a000007945 */ /* 0x000fe80003800000 */
[----:B------:R-:W-:Y:S05]  /*b3e0*/  @!P6 BRA `(.L_x_311) ;  /* 0x0000000400a0e947 */ /* 0x000fea0003800000 */
[----:B------:R-:W-:-:S04]  /*b3f0*/  LOP3.LUT R16, R16, 0x2, RZ, 0xfc, !PT ;  /* 0x0000000210107812 */ /* 0x000fc800078efcff */
[----:B------:R-:W-:-:S13]  /*b400*/  ISETP.NE.AND P0, PT, R16, 0x3, PT ;  /* 0x000000031000780c */ /* 0x000fda0003f05270 */
[----:B------:R-:W-:Y:S05]  /*b410*/  @!P0 BRA `(.L_x_312) ;  /* 0x0000000000048947 */ /* 0x000fea0003800000 */
[----:B------:R-:W-:Y:S01]  /*b420*/  BPT.TRAP 0x1 ;  /* 0x000000040000795c */ /* 0x000fe20000300000 */
.L_x_312:
[----:B------:R-:W0:Y:S01]  /*b430*/  S2R R3, SR_CgaCtaId ;  /* 0x0000000000037919 */ /* 0x000e220000008800 */
[----:B------:R-:W-:Y:S02]  /*b440*/  MOV R2, 0x400 ;  /* 0x0000040000027802 */ /* 0x000fe40000000f00 */
[----:B------:R-:W-:Y:S02]  /*b450*/  SHF.L.U32 R4, R0, 0x1f, RZ ;  /* 0x0000001f00047819 */ /* 0x000fe400000006ff */
[----:B0-----:R-:W-:-:S05]  /*b460*/  LEA R2, R3, R2, 0x18 ;  /* 0x0000000203027211 */ /* 0x001fca00078ec0ff */
[----:B------:R-:W-:-:S04]  /*b470*/  VIADD R2, R2, 0x58 ;  /* 0x0000005802027836 */ /* 0x000fc80000000000 */
[C---:B------:R-:W-:Y:S02]  /*b480*/  IMAD R9, R7.reuse, 0x8, R2 ;  /* 0x0000000807097824 */ /* 0x040fe400078e0202 */
[----:B------:R-:W-:Y:S02]  /*b490*/  VIADD R7, R7, 0x1 ;  /* 0x0000000107077836 */ /* 0x000fe40000000000 */
[----:B------:R-:W0:Y:S03]  /*b4a0*/  SYNCS.PHASECHK.TRANS64.TRYWAIT P0, [R9+URZ], R4 ;  /* 0x00000004090075a7 */ /* 0x000e26000800017f */
[----:B------:R-:W-:-:S04]  /*b4b0*/  ISETP.NE.AND P1, PT, R7, 0xb, PT ;  /* 0x0000000b0700780c */ /* 0x000fc80003f25270 */
[----:B------:R-:W-:Y:S02]  /*b4c0*/  SEL R3, RZ, 0x1, P1 ;  /* 0x00000001ff037807 */ /* 0x000fe40000800000 */
[----:B------:R-:W-:Y:S02]  /*b4d0*/  SEL R7, R7, RZ, P1 ;  /* 0x000000ff07077207 */ /* 0x000fe40000800000 */
[----:B------:R-:W-:-:S03]  /*b4e0*/  LOP3.LUT R6, R0, R3, RZ, 0x3c, !PT ;  /* 0x0000000300067212 */ /* 0x000fc600078e3cff */
[----:B------:R-:W-:Y:S01]  /*b4f0*/  IMAD R8, R7, 0x8, R2 ;  /* 0x0000000807087824 */ /* 0x000fe200078e0202 */
[----:B------:R-:W-:Y:S01]  /*b500*/  SHF.L.U32 R5, R6, 0x1f, RZ ;  /* 0x0000001f06057819 */ /* 0x000fe200000006ff */
[----:B0-----:R-:W-:Y:S06]  /*b510*/  @!P0 BRA `(.L_x_313) ;  /* 0x0000000800048947 */ /* 0x001fec0003800000 */
.L_x_333:
[----:B------:R-:W1:Y:S01]  /*b520*/  SYNCS.PHASECHK.TRANS64.TRYWAIT P0, [R8+URZ], R5 ;  /* 0x00000005080075a7 */ /* 0x000e62000800017f */
[----:B------:R-:W-:-:S05]  /*b530*/  VIADD R0, R7, 0x1 ;  /* 0x0000000107007836 */ /* 0x000fca0000000000 */
[----:B------:R-:W-:-:S04]  /*b540*/  ISETP.NE.AND P1, PT, R0, 0xb, PT ;  /* 0x0000000b0000780c */ /* 0x000fc80003f25270 */
[----:B------:R-:W-:Y:S02]  /*b550*/  SEL R3, RZ, 0x1, P1 ;  /* 0x00000001ff037807 */ /* 0x000fe40000800000 */
[----:B------:R-:W-:Y:S02]  /*b560*/  SEL R7, R0, RZ, P1 ;  /* 0x000000ff00077207 */ /* 0x000fe40000800000 */
[----:B------:R-:W-:-:S03]  /*b570*/  LOP3.LUT R6, R6, R3, RZ, 0x3c, !PT ;  /* 0x0000000306067212 */ /* 0x000fc600078e3cff */
[----:B0-----:R-:W-:Y:S01]  /*b580*/  IMAD R9, R7, 0x8, R2 ;  /* 0x0000000807097824 */ /* 0x001fe200078e0202 */
[----:B------:R-:W-:Y:S01]  /*b590*/  SHF.L.U32 R4, R6, 0x1f, RZ ;  /* 0x0000001f06047819 */ /* 0x000fe200000006ff */
[----:B-1----:R-:W-:Y:S06]  /*b5a0*/  @!P0 BRA `(.L_x_314) ;  /* 0x0000000400f48947 */ /* 0x002fec0003800000 */
.L_x_334:
        /* <DEDUP_REMOVED lines=9> */
.L_x_335:
        /* <DEDUP_REMOVED lines=9> */
.L_x_336:
        /* <DEDUP_REMOVED lines=9> */
.L_x_337:
        /* <DEDUP_REMOVED lines=9> */
.L_x_338:
        /* <DEDUP_REMOVED lines=9> */
.L_x_339:
        /* <DEDUP_REMOVED lines=9> */
.L_x_340:
[----:B------:R-:W1:Y:S01]  /*b910*/  SYNCS.PHASECHK.TRANS64.TRYWAIT P0, [R9+URZ], R4 ;  /* 0x00000004090075a7 */ /* 0x000e62000800017f */
[----:B------:R-:W-:-:S05]  /*b920*/  VIADD R0, R7, 0x1 ;  /* 0x0000000107007836 */ /* 0x000fca0000000000 */
[----:B------:R-:W-:-:S04]  /*b930*/  ISETP.NE.AND P1, PT, R0, 0xb, PT ;  /* 0x0000000b0000780c */ /* 0x000fc80003f25270 */
[----:B------:R-:W-:Y:S02]  /*b940*/  SEL R3, RZ, 0x1, P1 ;  /* 0x00000001ff037807 */ /* 0x000fe40000800000 */
[----:B------:R-:W-:Y:S02]  /*b950*/  SEL R7, R0, RZ, P1 ;  /* 0x000000ff00077207 */ /* 0x000fe40000800000 */
[----:B------:R-:W-:-:S03]  /*b960*/  LOP3.LUT R11, R6, R3, RZ, 0x3c, !PT ;  /* 0x00000003060b7212 */ /* 0x000fc600078e3cff */
[----:B------:R-:W-:Y:S01]  /*b970*/  IMAD R6, R7, 0x8, R2 ;  /* 0x0000000807067824 */ /* 0x000fe200078e0202 */
[----:B0-----:R-:W-:Y:S01]  /*b980*/  SHF.L.U32 R5, R11, 0x1f, RZ ;  /* 0x0000001f0b057819 */ /* 0x001fe200000006ff */
[----:B-1----:R-:W-:Y:S06]  /*b990*/  @!P0 BRA `(.L_x_321) ;  /* 0x0000000400848947 */ /* 0x002fec0003800000 */
.L_x_341:
[----:B------:R-:W1:Y:S01]  /*b9a0*/  SYNCS.PHASECHK.TRANS64.TRYWAIT P0, [R6+URZ], R5 ;  /* 0x00000005060075a7 */ /* 0x000e62000800017f */
[----:B------:R-:W-:-:S05]  /*b9b0*/  VIADD R0, R7, 0x1 ;  /* 0x0000000107007836 */ /* 0x000fca0000000000 */
[----:B------:R-:W-:-:S04]  /*b9c0*/  ISETP.NE.AND P1, PT, R0, 0xb, PT ;  /* 0x0000000b0000780c */ /* 0x000fc80003f25270 */
[----:B0-----:R-:W-:Y:S02]  /*b9d0*/  SEL R4, RZ, 0x1, P1 ;  /* 0x00000001ff047807 */ /* 0x001fe40000800000 */
[----:B------:R-:W-:Y:S02]  /*b9e0*/  SEL R3, R0, RZ, P1 ;  /* 0x000000ff00037207 */ /* 0x000fe40000800000 */
[----:B------:R-:W-:Y:S01]  /*b9f0*/  LOP3.LUT R0, R11, R4, RZ, 0x3c, !PT ;  /* 0x000000040b007212 */ /* 0x000fe200078e3cff */
[----:B-1----:R-:W-:Y:S06]  /*ba00*/  @!P0 BRA `(.L_x_322) ;  /* 0x00000004007c8947 */ /* 0x002fec0003800000 */
.L_x_342:
[----:B------:R-:W-:Y:S01]  /*ba10*/  IMAD R3, R3, 0x8, R2 ;  /* 0x0000000803037824 */ /* 0x000fe200078e0202 */
[----:B------:R-:W-:-:S07]  /*ba20*/  SHF.L.U32 R0, R0, 0x1f, RZ ;  /* 0x0000001f00007819 */ /* 0x000fce00000006ff */
.L_x_323:
[----:B-1----:R1:W2:Y:S02]  /*ba30*/  SYNCS.PHASECHK.TRANS64.TRYWAIT P0, [R3+URZ], R0 ;  /* 0x00000000030075a7 */ /* 0x0022a4000800017f */
[----:B--2---:R-:W-:Y:S05]  /*ba40*/  @!P0 NANOSLEEP.SYNCS 0x989680 ;  /* 0x009896800000895d */ /* 0x004fea0003900000 */
[----:B------:R-:W2:Y:S02]  /*ba50*/  @!P0 SYNCS.PHASECHK.TRANS64 P0, [R3+URZ], R0 ;  /* 0x00000000030085a7 */ /* 0x000ea4000800007f */
[----:B--2---:R-:W-:Y:S05]  /*ba60*/  @!P0 BRA `(.L_x_323) ;  /* 0xfffffffc00f08947 */ /* 0x004fea000383ffff */
.L_x_311:
[----:B------:R-:W-:Y:S05]  /*ba70*/  BSYNC B0 ;  /* 0x0000000000007941 */ /* 0x000fea0003800000 */
.L_x_310:
[----:B------:R-:W-:Y:S05]  /*ba80*/  EXIT ;  /* 0x000000000000794d */ /* 0x000fea0003800000 */
.L_x_20:
[----:B-1----:R1:W2:Y:S02]  /*ba90*/  SYNCS.PHASECHK.TRANS64.TRYWAIT P0, [R161+URZ], R0 ;  /* 0x00000000a10075a7 */ /* 0x0022a4000800017f */
[----:B--2---:R-:W-:Y:S05]  /*baa0*/  @!P0 NANOSLEEP.SYNCS 0x989680 ;  /* 0x009896800000895d */ /* 0x004fea0003900000 */
[----:B------:R-:W2:Y:S02]  /*bab0*/  @!P0 SYNCS.PHASECHK.TRANS64 P0, [R161+URZ], R0 ;  /* 0x00000000a10085a7 */ /* 0x000ea4000800007f */
[----:B--2---:R-:W-:Y:S05]  /*bac0*/  @!P0 BRA `(.L_x_20) ;  /* 0xfffffffc00f08947 */ /* 0x004fea000383ffff */
[----:B------:R-:W-:Y:S05]  /*bad0*/  BRA `(.L_x_324) ;  /* 0xffffff5c004c7947 */ /* 0x000fea000383ffff */
.L_x_25:
[----:B--2---:R2:W3:Y:S02]  /*bae0*/  SYNCS.PHASECHK.TRANS64.TRYWAIT P1, [R3+URZ], R0 ;  /* 0x00000000030075a7 */ /* 0x0044e4000802017f */
[----:B---3--:R-:W-:Y:S05]  /*baf0*/  @!P1 NANOSLEEP.SYNCS 0x989680 ;  /* 0x009896800000995d */ /* 0x008fea0003900000 */
[----:B------:R-:W3:Y:S02]  /*bb00*/  @!P1 SYNCS.PHASECHK.TRANS64 P1, [R3+URZ], R0 ;  /* 0x00000000030095a7 */ /* 0x000ee4000802007f */
[----:B---3--:R-:W-:Y:S05]  /*bb10*/  @!P1 BRA `(.L_x_25) ;  /* 0xfffffffc00f09947 */ /* 0x008fea000383ffff */
[----:B------:R-:W-:Y:S05]  /*bb20*/  BRA `(.L_x_24) ;  /* 0xffffff5c00b87947 */ /* 0x000fea000383ffff */
.L_x_30:
[----:B--2---:R-:W-:-:S04]  /*bb30*/  IMAD.U32 R5, RZ, RZ, UR4 ;  /* 0x00000004ff057e24 */ /* 0x004fc8000f8e00ff */
[----:B------:R2:W3:Y:S03]  /*bb40*/  SYNCS.PHASECHK.TRANS64.TRYWAIT P1, [R5+URZ], R4 ;  /* 0x00000004050075a7 */ /* 0x0004e6000802017f */
[----:B---3--:R-:W-:Y:S05]  /*bb50*/  @!P1 NANOSLEEP.SYNCS 0x989680 ;  /* 0x009896800000995d */ /* 0x008fea0003900000 */
[----:B------:R-:W3:Y:S02]  /*bb60*/  @!P1 SYNCS.PHASECHK.TRANS64 P1, [R5+URZ], R4 ;  /* 0x00000004050095a7 */ /* 0x000ee4000802007f */
[----:B---3--:R-:W-:Y:S05]  /*bb70*/  @!P1 BRA `(.L_x_30) ;  /* 0xfffffffc00ec9947 */ /* 0x008fea000383ffff */
[----:B------:R-:W-:Y:S05]  /*bb80*/  BRA `(.L_x_29) ;  /* 0xffffff60004c7947 */ /* 0x000fea000383ffff */
.L_x_36:
[----:B-1----:R1:W2:Y:S02]  /*bb90*/  SYNCS.PHASECHK.TRANS64.TRYWAIT P0, [R161+URZ+0x10], R0 ;  /* 0x00001000a10075a7 */ /* 0x0022a4000800017f */
[----:B--2---:R-:W-:Y:S05]  /*bba0*/  @!P0 NANOSLEEP.SYNCS 0x989680 ;  /* 0x009896800000895d */ /* 0x004fea0003900000 */
[----:B------:R-:W2:Y:S02]  /*bbb0*/  @!P0 SYNCS.PHASECHK.TRANS64 P0, [R161+URZ+0x10], R0 ;  /* 0x00001000a10085a7 */ /* 0x000ea4000800007f */
[----:B--2---:R-:W-:Y:S05]  /*bbc0*/  @!P0 BRA `(.L_x_36) ;  /* 0xfffffffc00f08947 */ /* 0x004fea000383ffff */
[----:B------:R-:W-:Y:S05]  /*bbd0*/  BRA `(.L_x_325) ;  /* 0xffffff64005c7947 */ /* 0x000fea000383ffff */
.L_x_297:
[----:B------:R-:W-:Y:S01]  /*bbe0*/  BSSY B1, `(.L_x_326) ;  /* 0x0000006000017945 */ /* 0x000fe20003800000 */
[----:B------:R-:W-:-:S07]  /*bbf0*/  IMAD.MOV.U32 R15, RZ, RZ, -0x1 ;  /* 0xffffffffff0f7424 */ /* 0x000fce00078e00ff */
[----:B-----5:R-:W-:Y:S05]  /*bc00*/  WARPSYNC.COLLECTIVE R15, `(.L_x_327) ;  /* 0x000000000f0c7348 */ /* 0x020fea0003c00000 */
[----:B------:R-:W-:Y:S02]  /*bc10*/  ELECT P6, UR62, PT ;  /* 0x00000000003e782f */ /* 0x000fe400038c0000 */
[----:B------:R-:W-:Y:S01]  /*bc20*/  MOV R14, UR62 ;  /* 0x0000003e000e7c02 */ /* 0x000fe20008000f00 */
[----:B-----5:R-:W-:Y:S10]  /*bc30*/  ENDCOLLECTIVE ;  /* 0x000000000000791b */ /* 0x020ff40003800000 */
.L_x_327:
[----:B------:R-:W-:Y:S05]  /*bc40*/  BSYNC B1 ;  /* 0x0000000000017941 */ /* 0x000fea0003800000 */
.L_x_326:
[----:B------:R-:W-:Y:S05]  /*bc50*/  BRA `(.L_x_328) ;  /* 0xffffffe800f07947 */ /* 0x000fea000383ffff */
.L_x_300:
[----:B0-----:R0:W1:Y:S02]  /*bc60*/  SYNCS.PHASECHK.TRANS64.TRYWAIT P1, [R10+URZ+0x58], R5 ;  /* 0x000058050a0075a7 */ /* 0x001064000802017f */
[----:B-1----:R-:W-:Y:S05]  /*bc70*/  @!P1 NANOSLEEP.SYNCS 0x989680 ;  /* 0x009896800000995d */ /* 0x002fea0003900000 */
[----:B------:R-:W1:Y:S02]  /*bc80*/  @!P1 SYNCS.PHASECHK.TRANS64 P1, [R10+URZ+0x58], R5 ;  /* 0x000058050a0095a7 */ /* 0x000e64000802007f */
[----:B-1----:R-:W-:Y:S05]  /*bc90*/  @!P1 BRA `(.L_x_300) ;  /* 0xfffffffc00f09947 */ /* 0x002fea000383ffff */
[----:B------:R-:W-:Y:S05]  /*bca0*/  BRA `(.L_x_329) ;  /* 0xffffffec00287947 */ /* 0x000fea000383ffff */
.L_x_309:
[----:B------:R-:W-:Y:S01]  /*bcb0*/  BSSY B0, `(.L_x_330) ;  /* 0x0000006000007945 */ /* 0x000fe20003800000 */
[----:B------:R-:W-:-:S07]  /*bcc0*/  IMAD.MOV.U32 R15, RZ, RZ, -0x1 ;  /* 0xffffffffff0f7424 */ /* 0x000fce00078e00ff */
[----:B-----5:R-:W-:Y:S05]  /*bcd0*/  WARPSYNC.COLLECTIVE R15, `(.L_x_331) ;  /* 0x000000000f0c7348 */ /* 0x020fea0003c00000 */
[----:B------:R-:W-:Y:S02]  /*bce0*/  ELECT P6, UR62, PT ;  /* 0x00000000003e782f */ /* 0x000fe400038c0000 */
[----:B------:R-:W-:Y:S01]  /*bcf0*/  MOV R14, UR62 ;  /* 0x0000003e000e7c02 */ /* 0x000fe20008000f00 */
[----:B-----5:R-:W-:Y:S10]  /*bd00*/  ENDCOLLECTIVE ;  /* 0x000000000000791b */ /* 0x020ff40003800000 */
.L_x_331:
[----:B------:R-:W-:Y:S05]  /*bd10*/  BSYNC B0 ;  /* 0x0000000000007941 */ /* 0x000fea0003800000 */
.L_x_330:
[----:B------:R-:W-:Y:S05]  /*bd20*/  BRA `(.L_x_332) ;  /* 0xfffffff400a87947 */ /* 0x000fea000383ffff */
.L_x_313:
[----:B0-----:R0:W1:Y:S02]  /*bd30*/  SYNCS.PHASECHK.TRANS64.TRYWAIT P0, [R9+URZ], R4 ;  /* 0x00000004090075a7 */ /* 0x001064000800017f */
[----:B-1----:R-:W-:Y:S05]  /*bd40*/  @!P0 NANOSLEEP.SYNCS 0x989680 ;  /* 0x009896800000895d */ /* 0x002fea0003900000 */
[----:B------:R-:W1:Y:S02]  /*bd50*/  @!P0 SYNCS.PHASECHK.TRANS64 P0, [R9+URZ], R4 ;  /* 0x00000004090085a7 */ /* 0x000e64000800007f */
[----:B-1----:R-:W-:Y:S05]  /*bd60*/  @!P0 BRA `(.L_x_313) ;  /* 0xfffffffc00f08947 */ /* 0x002fea000383ffff */
[----:B------:R-:W-:Y:S05]  /*bd70*/  BRA `(.L_x_333) ;  /* 0xfffffff400e87947 */ /* 0x000fea000383ffff */
.L_x_314:
[----:B0-----:R0:W1:Y:S02]  /*bd80*/  SYNCS.PHASECHK.TRANS64.TRYWAIT P0, [R8+URZ], R5 ;  /* 0x00000005080075a7 */ /* 0x001064000800017f */
[----:B-1----:R-:W-:Y:S05]  /*bd90*/  @!P0 NANOSLEEP.SYNCS 0x989680 ;  /* 0x009896800000895d */ /* 0x002fea0003900000 */
[----:B------:R-:W1:Y:S02]  /*bda0*/  @!P0 SYNCS.PHASECHK.TRANS64 P0, [R8+URZ], R5 ;  /* 0x00000005080085a7 */ /* 0x000e64000800007f */
[----:B-1----:R-:W-:Y:S05]  /*bdb0*/  @!P0 BRA `(.L_x_314) ;  /* 0xfffffffc00f08947 */ /* 0x002fea000383ffff */
[----:B------:R-:W-:Y:S05]  /*bdc0*/  BRA `(.L_x_334) ;  /* 0xfffffff400f87947 */ /* 0x000fea000383ffff */
.L_x_315:
[----:B0-----:R0:W1:Y:S02]  /*bdd0*/  SYNCS.PHASECHK.TRANS64.TRYWAIT P0, [R9+URZ], R4 ;  /* 0x00000004090075a7 */ /* 0x001064000800017f */
[----:B-1----:R-:W-:Y:S05]  /*bde0*/  @!P0 NANOSLEEP.SYNCS 0x989680 ;  /* 0x009896800000895d */ /* 0x002fea0003900000 */
[----:B------:R-:W1:Y:S02]  /*bdf0*/  @!P0 SYNCS.PHASECHK.TRANS64 P0, [R9+URZ], R4 ;  /* 0x00000004090085a7 */ /* 0x000e64000800007f */
[----:B-1----:R-:W-:Y:S05]  /*be00*/  @!P0 BRA `(.L_x_315) ;  /* 0xfffffffc00f08947 */ /* 0x002fea000383ffff */
[----:B------:R-:W-:Y:S05]  /*be10*/  BRA `(.L_x_335) ;  /* 0xfffffff800087947 */ /* 0x000fea000383ffff */
.L_x_316:
[----:B0-----:R0:W1:Y:S02]  /*be20*/  SYNCS.PHASECHK.TRANS64.TRYWAIT P0, [R8+URZ], R5 ;  /* 0x00000005080075a7 */ /* 0x001064000800017f */
[----:B-1----:R-:W-:Y:S05]  /*be30*/  @!P0 NANOSLEEP.SYNCS 0x989680 ;  /* 0x009896800000895d */ /* 0x002fea0003900000 */
[----:B------:R-:W1:Y:S02]  /*be40*/  @!P0 SYNCS.PHASECHK.TRANS64 P0, [R8+URZ], R5 ;  /* 0x00000005080085a7 */ /* 0x000e64000800007f */
[----:B-1----:R-:W-:Y:S05]  /*be50*/  @!P0 BRA `(.L_x_316) ;  /* 0xfffffffc00f08947 */ /* 0x002fea000383ffff */
[----:B------:R-:W-:Y:S05]  /*be60*/  BRA `(.L_x_336) ;  /* 0xfffffff800187947 */ /* 0x000fea000383ffff */
.L_x_317:
[----:B0-----:R0:W1:Y:S02]  /*be70*/  SYNCS.PHASECHK.TRANS64.TRYWAIT P0, [R9+URZ], R4 ;  /* 0x00000004090075a7 */ /* 0x001064000800017f */
[----:B-1----:R-:W-:Y:S05]  /*be80*/  @!P0 NANOSLEEP.SYNCS 0x989680 ;  /* 0x009896800000895d */ /* 0x002fea0003900000 */
[----:B------:R-:W1:Y:S02]  /*be90*/  @!P0 SYNCS.PHASECHK.TRANS64 P0, [R9+URZ], R4 ;  /* 0x00000004090085a7 */ /* 0x000e64000800007f */
[----:B-1----:R-:W-:Y:S05]  /*bea0*/  @!P0 BRA `(.L_x_317) ;  /* 0xfffffffc00f08947 */ /* 0x002fea000383ffff */
[----:B------:R-:W-:Y:S05]  /*beb0*/  BRA `(.L_x_337) ;  /* 0xfffffff800287947 */ /* 0x000fea000383ffff */
.L_x_318:
[----:B0-----:R0:W1:Y:S02]  /*bec0*/  SYNCS.PHASECHK.TRANS64.TRYWAIT P0, [R8+URZ], R5 ;  /* 0x00000005080075a7 */ /* 0x001064000800017f */
[----:B-1----:R-:W-:Y:S05]  /*bed0*/  @!P0 NANOSLEEP.SYNCS 0x989680 ;  /* 0x009896800000895d */ /* 0x002fea0003900000 */
[----:B------:R-:W1:Y:S02]  /*bee0*/  @!P0 SYNCS.PHASECHK.TRANS64 P0, [R8+URZ], R5 ;  /* 0x00000005080085a7 */ /* 0x000e64000800007f */
[----:B-1----:R-:W-:Y:S05]  /*bef0*/  @!P0 BRA `(.L_x_318) ;  /* 0xfffffffc00f08947 */ /* 0x002fea000383ffff */
[----:B------:R-:W-:Y:S05]  /*bf00*/  BRA `(.L_x_338) ;  /* 0xfffffff800387947 */ /* 0x000fea000383ffff */
.L_x_319:
[----:B0-----:R0:W1:Y:S02]  /*bf10*/  SYNCS.PHASECHK.TRANS64.TRYWAIT P0, [R9+URZ], R4 ;  /* 0x00000004090075a7 */ /* 0x001064000800017f */
[----:B-1----:R-:W-:Y:S05]  /*bf20*/  @!P0 NANOSLEEP.SYNCS 0x989680 ;  /* 0x009896800000895d */ /* 0x002fea0003900000 */
[----:B------:R-:W1:Y:S02]  /*bf30*/  @!P0 SYNCS.PHASECHK.TRANS64 P0, [R9+URZ], R4 ;  /* 0x00000004090085a7 */ /* 0x000e64000800007f */
[----:B-1----:R-:W-:Y:S05]  /*bf40*/  @!P0 BRA `(.L_x_319) ;  /* 0xfffffffc00f08947 */ /* 0x002fea000383ffff */
[----:B------:R-:W-:Y:S05]  /*bf50*/  BRA `(.L_x_339) ;  /* 0xfffffff800487947 */ /* 0x000fea000383ffff */
.L_x_320:
[----:B0-----:R0:W1:Y:S02]  /*bf60*/  SYNCS.PHASECHK.TRANS64.TRYWAIT P0, [R8+URZ], R5 ;  /* 0x00000005080075a7 */ /* 0x001064000800017f */
[----:B-1----:R-:W-:Y:S05]  /*bf70*/  @!P0 NANOSLEEP.SYNCS 0x989680 ;  /* 0x009896800000895d */ /* 0x002fea0003900000 */
[----:B------:R-:W1:Y:S02]  /*bf80*/  @!P0 SYNCS.PHASECHK.TRANS64 P0, [R8+URZ], R5 ;  /* 0x00000005080085a7 */ /* 0x000e64000800007f */
[----:B-1----:R-:W-:Y:S05]  /*bf90*/  @!P0 BRA `(.L_x_320) ;  /* 0xfffffffc00f08947 */ /* 0x002fea000383ffff */
[----:B------:R-:W-:Y:S05]  /*bfa0*/  BRA `(.L_x_340) ;  /* 0xfffffff800587947 */ /* 0x000fea000383ffff */
.L_x_321:
[----:B0-----:R0:W1:Y:S02]  /*bfb0*/  SYNCS.PHASECHK.TRANS64.TRYWAIT P0, [R9+URZ], R4 ;  /* 0x00000004090075a7 */ /* 0x001064000800017f */
[----:B-1----:R-:W-:Y:S05]  /*bfc0*/  @!P0 NANOSLEEP.SYNCS 0x989680 ;  /* 0x009896800000895d */ /* 0x002fea0003900000 */
[----:B------:R-:W1:Y:S02]  /*bfd0*/  @!P0 SYNCS.PHASECHK.TRANS64 P0, [R9+URZ], R4 ;  /* 0x00000004090085a7 */ /* 0x000e64000800007f */
[----:B-1----:R-:W-:Y:S05]  /*bfe0*/  @!P0 BRA `(.L_x_321) ;  /* 0xfffffffc00f08947 */ /* 0x002fea000383ffff */
[----:B------:R-:W-:Y:S05]  /*bff0*/  BRA `(.L_x_341) ;  /* 0xfffffff800687947 */ /* 0x000fea000383ffff */
.L_x_322:
[----:B0-----:R0:W1:Y:S02]  /*c000*/  SYNCS.PHASECHK.TRANS64.TRYWAIT P0, [R6+URZ], R5 ;  /* 0x00000005060075a7 */ /* 0x001064000800017f */
[----:B-1----:R-:W-:Y:S05]  /*c010*/  @!P0 NANOSLEEP.SYNCS 0x989680 ;  /* 0x009896800000895d */ /* 0x002fea0003900000 */
[----:B------:R-:W1:Y:S02]  /*c020*/  @!P0 SYNCS.PHASECHK.TRANS64 P0, [R6+URZ], R5 ;  /* 0x00000005060085a7 */ /* 0x000e64000800007f */
[----:B-1----:R-:W-:Y:S05]  /*c030*/  @!P0 BRA `(.L_x_322) ;  /* 0xfffffffc00f08947 */ /* 0x002fea000383ffff */
[----:B------:R-:W-:Y:S05]  /*c040*/  BRA `(.L_x_342) ;  /* 0xfffffff800707947 */ /* 0x000fea000383ffff */
.L_x_343:
[----:B------:R-:W-:-:S00]  /*c050*/  BRA `(.L_x_343) ;  /* 0xfffffffc00fc7947 */ /* 0x000fc0000383ffff */
[----:B------:R-:W-:-:S00]  /*c060*/  NOP ;  /* 0x0000000000007918 */ /* 0x000fc00000000000 */
        /* <DEDUP_REMOVED lines=9> */
.L_x_344:


//--------------------- .nv.global.init           --------------------------
	.section	.nv.global.init,"aw",@progbits
.nv.global.init:
	.type		$str$22,@object
	.size		$str$22,($str$23 - $str$22)
$str$22:
        /*0000*/ 	.byte	0x6b, 0x5f, 0x74, 0x69, 0x6c, 0x65, 0x5f, 0x63, 0x6f, 0x75, 0x6e, 0x74, 0x20, 0x3e, 0x3d, 0x20
        /*0010*/ 	.byte	0x31, 0x00
	.type		$str$23,@object
	.size		$str$23,(__unnamed_1 - $str$23)
$str$23:
        /*0012*/ 	.byte	0x2f, 0x74, 0x6d, 0x70, 0x2f, 0x63, 0x75, 0x74, 0x6c, 0x61, 0x73, 0x73, 0x5f, 0x73, 0x77, 0x65
        /*0022*/ 	.byte	0x65, 0x70, 0x5f, 0x73, 0x72, 0x63, 0x2f, 0x69, 0x6e, 0x63, 0x6c, 0x75, 0x64, 0x65, 0x2f, 0x63
        /*0032*/ 	.byte	0x75, 0x74, 0x6c, 0x61, 0x73, 0x73, 0x2f, 0x67, 0x65, 0x6d, 0x6d, 0x2f, 0x63, 0x6f, 0x6c, 0x6c
        /*0042*/ 	.byte	0x65, 0x63, 0x74, 0x69, 0x76, 0x65, 0x2f, 0x73, 0x6d, 0x39, 0x30, 0x5f, 0x6d, 0x6d, 0x61, 0x5f
        /*0052*/ 	.byte	0x74, 0x6d, 0x61, 0x5f, 0x67, 0x6d, 0x6d, 0x61, 0x5f, 0x73, 0x73, 0x5f, 0x77, 0x61, 0x72, 0x70
        /*0062*/ 	.byte	0x73, 0x70, 0x65, 0x63, 0x69, 0x61, 0x6c, 0x69, 0x7a, 0x65, 0x64, 0x2e, 0x68, 0x70, 0x70, 0x00
	.type		__unnamed_1,@object
	.size		__unnamed_1,(.L_0 - __unnamed_1)
__unnamed_1:
        /*0072*/ 	.byte	0x76, 0x6f, 0x69, 0x64, 0x20, 0x63, 0x75, 0x74, 0x6c, 0x61, 0x73, 0x73, 0x3a, 0x3a, 0x67, 0x65
        /* <DEDUP_REMOVED lines=181> */
        /*0bd2*/ 	.byte	0x6e, 0x74, 0x69, 0x74, 0x79, 0x5d, 0x00
.L_0:


//--------------------- .nv.shared._ZN7cutlass13device_kernelINS_4gemm6kernel13GemmUniversalIN4cute5tupleIJiiiiEEENS1_10collective13CollectiveMmaINS1_34MainloopSm90TmaGmmaWarpSpecializedILi11ENS5_IJNS4_1CILi4EEENSA_ILi2EEENSA_ILi1EEEEEENS1_32KernelTmaWarpSpecializedPingpongEEENS5_IJNSA_ILi64EEENSA_ILi256EEENSA_ILi32EEEEEENS_10bfloat16_tENS5_IJlSD_lEEESL_SM_NS4_8TiledMMAINS4_8MMA_AtomIJNS4_4SM904GMMA28MMA_64x256x16_F32BF16BF16_SSILNSQ_5MajorE0ELSS_0ELNSQ_7ScaleInE1ELST_1EEEEEENS4_6LayoutINS5_IJSD_SD_SD_EEENS5_IJNSA_ILi0EEESY_SY_EEEEENS5_IJNS4_10UnderscoreES11_S11_EEEEENS4_23SM90_TMA_LOAD_MULTICASTENS4_14ComposedLayoutINS4_7SwizzleILi2ELi4ELi3EEENS4_18smem_ptr_flag_bitsILi16EEENSW_INS5_IJNSA_ILi8EEESJ_EEENS5_IJSJ_SD_EEEEEEEvNS4_8identityES14_S1E_vS1F_EENS_8epilogue10collective6detail29Sm90TmaWarpSpecializedAdapterINS1I_15DefaultEpilogueISL_SM_SM_NS1H_6thread17LinearCombinationISL_Li1EffLNS1M_9ScaleType4KindE0ELNS_15FloatRoundStyleE2ESL_EENS1_15EpilogueDefaultEEEEEvvEEEEvNT_6ParamsE --------------------------
	.section	.nv.shared._ZN7cutlass13device_kernelINS_4gemm6kernel13GemmUniversalIN4cute5tupleIJiiiiEEENS1_10collective13CollectiveMmaINS1_34MainloopSm90TmaGmmaWarpSpecializedILi11ENS5_IJNS4_1CILi4EEENSA_ILi2EEENSA_ILi1EEEEEENS1_32KernelTmaWarpSpecializedPingpongEEENS5_IJNSA_ILi64EEENSA_ILi256EEENSA_ILi32EEEEEENS_10bfloat16_tENS5_IJlSD_lEEESL_SM_NS4_8TiledMMAINS4_8MMA_AtomIJNS4_4SM904GMMA28MMA_64x256x16_F32BF16BF16_SSILNSQ_5MajorE0ELSS_0ELNSQ_7ScaleInE1ELST_1EEEEEENS4_6LayoutINS5_IJSD_SD_SD_EEENS5_IJNSA_ILi0EEESY_SY_EEEEENS5_IJNS4_10UnderscoreES11_S11_EEEEENS4_23SM90_TMA_LOAD_MULTICASTENS4_14ComposedLayoutINS4_7SwizzleILi2ELi4ELi3EEENS4_18smem_ptr_flag_bitsILi16EEENSW_INS5_IJNSA_ILi8EEESJ_EEENS5_IJSJ_SD_EEEEEEEvNS4_8identityES14_S1E_vS1F_EENS_8epilogue10collective6detail29Sm90TmaWarpSpecializedAdapterINS1I_15DefaultEpilogueISL_SM_SM_NS1H_6thread17LinearCombinationISL_Li1EffLNS1M_9ScaleType4KindE0ELNS_15FloatRoundStyleE2ESL_EENS1_15EpilogueDefaultEEEEEvvEEEEvNT_6ParamsE,"aw",@nobits
	.sectionflags	@""
	.align	16
	.zero		1024


//--------------------- .nv.shared.reserved.0     --------------------------
	.section	.nv.shared.reserved.0,"aw",@nobits
	.weak		__nv_reservedSMEM_offset_0_alias
	.size		__nv_reservedSMEM_offset_0_alias, 0, 0
	.other		__nv_reservedSMEM_offset_0_alias,@"STO_CUDA_RESERVED_SHARED STV_DEFAULT"
__nv_reservedSMEM_offset_0_alias:
	.zero		0


//--------------------- .nv.global                --------------------------
	.section	.nv.global,"aw",@nobits
.nv.global:
	.type		_ZN40_INTERNAL_a646ab4d_4_k_cu_7caf907d_252584cute1_E,@object
	.size		_ZN40_INTERNAL_a646ab4d_4_k_cu_7caf907d_252584cute1_E,(_ZN40_INTERNAL_a646ab4d_4_k_cu_7caf907d_252584cuda3std3__45__cpo6cbeginE - _ZN40_INTERNAL_a646ab4d_4_k_cu_7caf907d_252584cute1_E)
_ZN40_INTERNAL_a646ab4d_4_k_cu_7caf907d_252584cute1_E:
	.zero		1
	.type		_ZN40_INTERNAL_a646ab4d_4_k_cu_7caf907d_252584cuda3std3__45__cpo6cbeginE,@object
	.size		_ZN40_INTERNAL_a646ab4d_4_k_cu_7caf907d_252584cuda3std3__45__cpo6cbeginE,(_ZN40_INTERNAL_a646ab4d_4_k_cu_7caf907d_252584cuda3std3__48in_placeE - _ZN40_INTERNAL_a646ab4d_4_k_cu_7caf907d_252584cuda3std3__45__cpo6cbeginE)
_ZN40_INTERNAL_a646ab4d_4_k_cu_7caf907d_252584cuda3std3__45__cpo6cbeginE:
	.zero		1
	.type		_ZN40_INTERNAL_a646ab4d_4_k_cu_7caf907d_252584cuda3std3__48in_placeE,@object
	.size		_ZN40_INTERNAL_a646ab4d_4_k_cu_7caf907d_252584cuda3std3__48in_placeE,(_ZN40_INTERNAL_a646ab4d_4_k_cu_7caf907d_252584cuda3std6ranges3__45__cpo9iter_moveE - _ZN40_INTERNAL_a646ab4d_4_k_cu_7caf907d_252584cuda3std3__48in_placeE)
_ZN40_INTERNAL_a646ab4d_4_k_cu_7caf907d_252584cuda3std3__48in_placeE:
	.zero		1
	.type		_ZN40_INTERNAL_a646ab4d_4_k_cu_7caf907d_252584cuda3std6ranges3__45__cpo9iter_moveE,@object
	.size		_ZN40_INTERNAL_a646ab4d_4_k_cu_7caf907d_252584cuda3std6ranges3__45__cpo9iter_moveE,(_ZN40_INTERNAL_a646ab4d_4_k_cu_7caf907d_252584cuda3std3__45__cpo5beginE - _ZN40_INTERNAL_a646ab4d_4_k_cu_7caf907d_252584cuda3std6ranges3__45__cpo9iter_moveE)
_ZN40_INTERNAL_a646ab4d_4_k_cu_7caf907d_252584cuda3std6ranges3__45__cpo9iter_moveE:
	.zero		1
	.type		_ZN40_INTERNAL_a646ab4d_4_k_cu_7caf907d_252584cuda3std3__45__cpo5beginE,@object
	.size		_ZN40_INTERNAL_a646ab4d_4_k_cu_7caf907d_252584cuda3std3__45__cpo5beginE,(_ZN40_INTERNAL_a646ab4d_4_k_cu_7caf907d_252584cuda3std3__442_GLOBAL__N__a646ab4d_4_k_cu_7caf907d_252586ignoreE - _ZN40_INTERNAL_a646ab4d_4_k_cu_7caf907d_252584cuda3std3__45__cpo5beginE)
_ZN40_INTERNAL_a646ab4d_4_k_cu_7caf907d_252584cuda3std3__45__cpo5beginE:
	.zero		1
	.type		_ZN40_INTERNAL_a646ab4d_4_k_cu_7caf907d_252584cuda3std3__442_GLOBAL__N__a646ab4d_4_k_cu_7caf907d_252586ignoreE,@object
	.size		_ZN40_INTERNAL_a646ab4d_4_k_cu_7caf907d_252584cuda3std3__442_GLOBAL__N__a646ab4d_4_k_cu_7caf907d_252586ignoreE,(_ZN40_INTERNAL_a646ab4d_4_k_cu_7caf907d_252584cute7productE - _ZN40_INTERNAL_a646ab4d_4_k_cu_7caf907d_252584cuda3std3__442_GLOBAL__N__a646ab4d_4_k_cu_7caf907d_252586ignoreE)
_ZN40_INTERNAL_a646ab4d_4_k_cu_7caf907d_252584cuda3std3__442_GLOBAL__N__a646ab4d_4_k_cu_7caf907d_252586ignoreE:
	.zero		1
	.type		_ZN40_INTERNAL_a646ab4d_4_k_cu_7caf907d_252584cute7productE,@object
	.size		_ZN40_INTERNAL_a646ab4d_4_k_cu_7caf907d_252584cute7productE,(_ZN40_INTERNAL_a646ab4d_4_k_cu_7caf907d_252584cuda3std3__45__cpo3endE - _ZN40_INTERNAL_a646ab4d_4_k_cu_7caf907d_252584cute7productE)
_ZN40_INTERNAL_a646ab4d_4_k_cu_7caf907d_252584cute7productE:
	.zero		1
	.type		_ZN40_INTERNAL_a646ab4d_4_k_cu_7caf907d_252584cuda3std3__45__cpo3endE,@object
	.size		_ZN40_INTERNAL_a646ab4d_4_k_cu_7caf907d_252584cuda3std3__45__cpo3endE,(_ZN40_INTERNAL_a646ab4d_4_k_cu_7caf907d_252584cuda3std3__419piecewise_constructE - _ZN40_INTERNAL_a646ab4d_4_k_cu_7caf907d_252584cuda3std3__45__cpo3endE)
_ZN40_INTERNAL_a646ab4d_4_k_cu_7caf907d_252584cuda3std3__45__cpo3endE:
	.zero		1
	.type		_ZN40_INTERNAL_a646ab4d_4_k_cu_7caf907d_252584cuda3std3__419piecewise_constructE,@object
	.size		_ZN40_INTERNAL_a646ab4d_4_k_cu_7caf907d_252584cuda3std3__419piecewise_constructE,(_ZN40_INTERNAL_a646ab4d_4_k_cu_7caf907d_252584cuda3std3__45__cpo4cendE - _ZN40_INTERNAL_a646ab4d_4_k_cu_7caf907d_252584cuda3std3__419piecewise_constructE)
_ZN40_INTERNAL_a646ab4d_4_k_cu_7caf907d_252584cuda3std3__419piecewise_constructE:
	.zero		1
	.type		_ZN40_INTERNAL_a646ab4d_4_k_cu_7caf907d_252584cuda3std3__45__cpo4cendE,@object
	.size		_ZN40_INTERNAL_a646ab4d_4_k_cu_7caf907d_252584cuda3std3__45__cpo4cendE,(_ZN40_INTERNAL_a646ab4d_4_k_cu_7caf907d_252584cuda3std6ranges3__45__cpo4swapE - _ZN40_INTERNAL_a646ab4d_4_k_cu_7caf907d_252584cuda3std3__45__cpo4cendE)
_ZN40_INTERNAL_a646ab4d_4_k_cu_7caf907d_252584cuda3std3__45__cpo4cendE:
	.zero		1
	.type		_ZN40_INTERNAL_a646ab4d_4_k_cu_7caf907d_252584cuda3std6ranges3__45__cpo4swapE,@object
	.size		_ZN40_INTERNAL_a646ab4d_4_k_cu_7caf907d_252584cuda3std6ranges3__45__cpo4swapE,(.L_8 - _ZN40_INTERNAL_a646ab4d_4_k_cu_7caf907d_252584cuda3std6ranges3__45__cpo4swapE)
_ZN40_INTERNAL_a646ab4d_4_k_cu_7caf907d_252584cuda3std6ranges3__45__cpo4swapE:
	.zero		1
.L_8:


//--------------------- .nv.constant0._ZN7cutlass13device_kernelINS_4gemm6kernel13GemmUniversalIN4cute5tupleIJiiiiEEENS1_10collective13CollectiveMmaINS1_34MainloopSm90TmaGmmaWarpSpecializedILi11ENS5_IJNS4_1CILi4EEENSA_ILi2EEENSA_ILi1EEEEEENS1_32KernelTmaWarpSpecializedPingpongEEENS5_IJNSA_ILi64EEENSA_ILi256EEENSA_ILi32EEEEEENS_10bfloat16_tENS5_IJlSD_lEEESL_SM_NS4_8TiledMMAINS4_8MMA_AtomIJNS4_4SM904GMMA28MMA_64x256x16_F32BF16BF16_SSILNSQ_5MajorE0ELSS_0ELNSQ_7ScaleInE1ELST_1EEEEEENS4_6LayoutINS5_IJSD_SD_SD_EEENS5_IJNSA_ILi0EEESY_SY_EEEEENS5_IJNS4_10UnderscoreES11_S11_EEEEENS4_23SM90_TMA_LOAD_MULTICASTENS4_14ComposedLayoutINS4_7SwizzleILi2ELi4ELi3EEENS4_18smem_ptr_flag_bitsILi16EEENSW_INS5_IJNSA_ILi8EEESJ_EEENS5_IJSJ_SD_EEEEEEEvNS4_8identityES14_S1E_vS1F_EENS_8epilogue10collective6detail29Sm90TmaWarpSpecializedAdapterINS1I_15DefaultEpilogueISL_SM_SM_NS1H_6thread17LinearCombinationISL_Li1EffLNS1M_9ScaleType4KindE0ELNS_15FloatRoundStyleE2ESL_EENS1_15EpilogueDefaultEEEEEvvEEEEvNT_6ParamsE --------------------------
	.section	.nv.constant0._ZN7cutlass13device_kernelINS_4gemm6kernel13GemmUniversalIN4cute5tupleIJiiiiEEENS1_10collective13CollectiveMmaINS1_34MainloopSm90TmaGmmaWarpSpecializedILi11ENS5_IJNS4_1CILi4EEENSA_ILi2EEENSA_ILi1EEEEEENS1_32KernelTmaWarpSpecializedPingpongEEENS5_IJNSA_ILi64EEENSA_ILi256EEENSA_ILi32EEEEEENS_10bfloat16_tENS5_IJlSD_lEEESL_SM_NS4_8TiledMMAINS4_8MMA_AtomIJNS4_4SM904GMMA28MMA_64x256x16_F32BF16BF16_SSILNSQ_5MajorE0ELSS_0ELNSQ_7ScaleInE1ELST_1EEEEEENS4_6LayoutINS5_IJSD_SD_SD_EEENS5_IJNSA_ILi0EEESY_SY_EEEEENS5_IJNS4_10UnderscoreES11_S11_EEEEENS4_23SM90_TMA_LOAD_MULTICASTENS4_14ComposedLayoutINS4_7SwizzleILi2ELi4ELi3EEENS4_18smem_ptr_flag_bitsILi16EEENSW_INS5_IJNSA_ILi8EEESJ_EEENS5_IJSJ_SD_EEEEEEEvNS4_8identityES14_S1E_vS1F_EENS_8epilogue10collective6detail29Sm90TmaWarpSpecializedAdapterINS1I_15DefaultEpilogueISL_SM_SM_NS1H_6thread17LinearCombinationISL_Li1EffLNS1M_9ScaleType4KindE0ELNS_15FloatRoundStyleE2ESL_EENS1_15EpilogueDefaultEEEEEvvEEEEvNT_6ParamsE,"a",@progbits
	.sectionflags	@""
	.align	4
.nv.constant0._ZN7cutlass13device_kernelINS_4gemm6kernel13GemmUniversalIN4cute5tupleIJiiiiEEENS1_10collective13CollectiveMmaINS1_34MainloopSm90TmaGmmaWarpSpecializedILi11ENS5_IJNS4_1CILi4EEENSA_ILi2EEENSA_ILi1EEEEEENS1_32KernelTmaWarpSpecializedPingpongEEENS5_IJNSA_ILi64EEENSA_ILi256EEENSA_ILi32EEEEEENS_10bfloat16_tENS5_IJlSD_lEEESL_SM_NS4_8TiledMMAINS4_8MMA_AtomIJNS4_4SM904GMMA28MMA_64x256x16_F32BF16BF16_SSILNSQ_5MajorE0ELSS_0ELNSQ_7ScaleInE1ELST_1EEEEEENS4_6LayoutINS5_IJSD_SD_SD_EEENS5_IJNSA_ILi0EEESY_SY_EEEEENS5_IJNS4_10UnderscoreES11_S11_EEEEENS4_23SM90_TMA_LOAD_MULTICASTENS4_14ComposedLayoutINS4_7SwizzleILi2ELi4ELi3EEENS4_18smem_ptr_flag_bitsILi16EEENSW_INS5_IJNSA_ILi8EEESJ_EEENS5_IJSJ_SD_EEEEEEEvNS4_8identityES14_S1E_vS1F_EENS_8epilogue10collective6detail29Sm90TmaWarpSpecializedAdapterINS1I_15DefaultEpilogueISL_SM_SM_NS1H_6thread17LinearCombinationISL_Li1EffLNS1M_9ScaleType4KindE0ELNS_15FloatRoundStyleE2ESL_EENS1_15EpilogueDefaultEEEEEvvEEEEvNT_6ParamsE:
	.zero		1664


//--------------------- SYMBOLS --------------------------

	.type		.nv.reservedSmem.offset0,@object
	.size		.nv.reservedSmem.offset0,0x4
	.type		__assertfail,@function
